//
// Generated by NVIDIA NVVM Compiler
//
// Compiler Build ID: CL-36424714
// Cuda compilation tools, release 13.0, V13.0.88
// Based on NVVM 20.0.0
//

.version 9.0
.target sm_100
.address_size 64

	// .globl	_Z3sumPiS_S_i

.visible .entry _Z3sumPiS_S_i(
	.param .u64 .ptr .align 1 _Z3sumPiS_S_i_param_0,
	.param .u64 .ptr .align 1 _Z3sumPiS_S_i_param_1,
	.param .u64 .ptr .align 1 _Z3sumPiS_S_i_param_2,
	.param .u32 _Z3sumPiS_S_i_param_3
)
{
	.reg .b32 	%r<8>;
	.reg .b64 	%rd<11>;

	ld.param.u64 	%rd1, [_Z3sumPiS_S_i_param_0];
	ld.param.u64 	%rd2, [_Z3sumPiS_S_i_param_1];
	ld.param.u64 	%rd3, [_Z3sumPiS_S_i_param_2];
	cvta.to.global.u64 	%rd4, %rd3;
	cvta.to.global.u64 	%rd5, %rd2;
	cvta.to.global.u64 	%rd6, %rd1;
	mov.u32 	%r1, %ctaid.x;
	mov.u32 	%r2, %ntid.x;
	mov.u32 	%r3, %tid.x;
	mad.lo.s32 	%r4, %r1, %r2, %r3;
	mul.wide.s32 	%rd7, %r4, 4;
	add.s64 	%rd8, %rd6, %rd7;
	ld.global.u32 	%r5, [%rd8];
	add.s64 	%rd9, %rd5, %rd7;
	ld.global.u32 	%r6, [%rd9];
	add.s32 	%r7, %r6, %r5;
	add.s64 	%rd10, %rd4, %rd7;
	st.global.u32 	[%rd10], %r7;
	ret;

}
	// .globl	_Z4sumRPiS_S_i
.visible .entry _Z4sumRPiS_S_i(
	.param .u64 .ptr .align 1 _Z4sumRPiS_S_i_param_0,
	.param .u64 .ptr .align 1 _Z4sumRPiS_S_i_param_1,
	.param .u64 .ptr .align 1 _Z4sumRPiS_S_i_param_2,
	.param .u32 _Z4sumRPiS_S_i_param_3
)
{
	.reg .pred 	%p<10>;
	.reg .b32 	%r<124>;
	.reg .b64 	%rd<26>;

	ld.param.u64 	%rd7, [_Z4sumRPiS_S_i_param_0];
	ld.param.u64 	%rd8, [_Z4sumRPiS_S_i_param_1];
	ld.param.u64 	%rd9, [_Z4sumRPiS_S_i_param_2];
	ld.param.u32 	%r22, [_Z4sumRPiS_S_i_param_3];
	cvta.to.global.u64 	%rd1, %rd9;
	cvta.to.global.u64 	%rd2, %rd8;
	cvta.to.global.u64 	%rd3, %rd7;
	setp.lt.s32 	%p1, %r22, 1;
	@%p1 bra 	$L__BB1_13;
	mov.u32 	%r24, %tid.x;
	mov.u32 	%r25, %ntid.x;
	mov.u32 	%r26, %ctaid.x;
	mad.lo.s32 	%r27, %r26, %r25, %r24;
	mul.lo.s32 	%r1, %r22, %r27;
	and.b32  	%r2, %r22, 15;
	setp.lt.u32 	%p2, %r22, 16;
	mov.b32 	%r120, 0;
	@%p2 bra 	$L__BB1_4;
	and.b32  	%r120, %r22, 2147483632;
	neg.s32 	%r118, %r120;
	add.s64 	%rd4, %rd3, 32;
	add.s64 	%rd5, %rd2, 32;
	add.s64 	%rd6, %rd1, 32;
	mov.u32 	%r117, %r1;
$L__BB1_3:
	.pragma "nounroll";
	mul.wide.s32 	%rd10, %r117, 4;
	add.s64 	%rd11, %rd4, %rd10;
	add.s64 	%rd12, %rd5, %rd10;
	add.s64 	%rd13, %rd6, %rd10;
	ld.global.u32 	%r28, [%rd11+-32];
	ld.global.u32 	%r29, [%rd12+-32];
	add.s32 	%r30, %r29, %r28;
	st.global.u32 	[%rd13+-32], %r30;
	ld.global.u32 	%r31, [%rd11+-28];
	ld.global.u32 	%r32, [%rd12+-28];
	add.s32 	%r33, %r32, %r31;
	st.global.u32 	[%rd13+-28], %r33;
	ld.global.u32 	%r34, [%rd11+-24];
	ld.global.u32 	%r35, [%rd12+-24];
	add.s32 	%r36, %r35, %r34;
	st.global.u32 	[%rd13+-24], %r36;
	ld.global.u32 	%r37, [%rd11+-20];
	ld.global.u32 	%r38, [%rd12+-20];
	add.s32 	%r39, %r38, %r37;
	st.global.u32 	[%rd13+-20], %r39;
	ld.global.u32 	%r40, [%rd11+-16];
	ld.global.u32 	%r41, [%rd12+-16];
	add.s32 	%r42, %r41, %r40;
	st.global.u32 	[%rd13+-16], %r42;
	ld.global.u32 	%r43, [%rd11+-12];
	ld.global.u32 	%r44, [%rd12+-12];
	add.s32 	%r45, %r44, %r43;
	st.global.u32 	[%rd13+-12], %r45;
	ld.global.u32 	%r46, [%rd11+-8];
	ld.global.u32 	%r47, [%rd12+-8];
	add.s32 	%r48, %r47, %r46;
	st.global.u32 	[%rd13+-8], %r48;
	ld.global.u32 	%r49, [%rd11+-4];
	ld.global.u32 	%r50, [%rd12+-4];
	add.s32 	%r51, %r50, %r49;
	st.global.u32 	[%rd13+-4], %r51;
	ld.global.u32 	%r52, [%rd11];
	ld.global.u32 	%r53, [%rd12];
	add.s32 	%r54, %r53, %r52;
	st.global.u32 	[%rd13], %r54;
	ld.global.u32 	%r55, [%rd11+4];
	ld.global.u32 	%r56, [%rd12+4];
	add.s32 	%r57, %r56, %r55;
	st.global.u32 	[%rd13+4], %r57;
	ld.global.u32 	%r58, [%rd11+8];
	ld.global.u32 	%r59, [%rd12+8];
	add.s32 	%r60, %r59, %r58;
	st.global.u32 	[%rd13+8], %r60;
	ld.global.u32 	%r61, [%rd11+12];
	ld.global.u32 	%r62, [%rd12+12];
	add.s32 	%r63, %r62, %r61;
	st.global.u32 	[%rd13+12], %r63;
	ld.global.u32 	%r64, [%rd11+16];
	ld.global.u32 	%r65, [%rd12+16];
	add.s32 	%r66, %r65, %r64;
	st.global.u32 	[%rd13+16], %r66;
	ld.global.u32 	%r67, [%rd11+20];
	ld.global.u32 	%r68, [%rd12+20];
	add.s32 	%r69, %r68, %r67;
	st.global.u32 	[%rd13+20], %r69;
	ld.global.u32 	%r70, [%rd11+24];
	ld.global.u32 	%r71, [%rd12+24];
	add.s32 	%r72, %r71, %r70;
	st.global.u32 	[%rd13+24], %r72;
	ld.global.u32 	%r73, [%rd11+28];
	ld.global.u32 	%r74, [%rd12+28];
	add.s32 	%r75, %r74, %r73;
	st.global.u32 	[%rd13+28], %r75;
	add.s32 	%r118, %r118, 16;
	add.s32 	%r117, %r117, 16;
	setp.ne.s32 	%p3, %r118, 0;
	@%p3 bra 	$L__BB1_3;
$L__BB1_4:
	setp.eq.s32 	%p4, %r2, 0;
	@%p4 bra 	$L__BB1_13;
	and.b32  	%r10, %r22, 7;
	setp.lt.u32 	%p5, %r2, 8;
	@%p5 bra 	$L__BB1_7;
	add.s32 	%r76, %r120, %r1;
	mul.wide.s32 	%rd14, %r76, 4;
	add.s64 	%rd15, %rd3, %rd14;
	ld.global.u32 	%r77, [%rd15];
	add.s64 	%rd16, %rd2, %rd14;
	ld.global.u32 	%r78, [%rd16];
	add.s32 	%r79, %r78, %r77;
	add.s64 	%rd17, %rd1, %rd14;
	st.global.u32 	[%rd17], %r79;
	ld.global.u32 	%r80, [%rd15+4];
	ld.global.u32 	%r81, [%rd16+4];
	add.s32 	%r82, %r81, %r80;
	st.global.u32 	[%rd17+4], %r82;
	ld.global.u32 	%r83, [%rd15+8];
	ld.global.u32 	%r84, [%rd16+8];
	add.s32 	%r85, %r84, %r83;
	st.global.u32 	[%rd17+8], %r85;
	ld.global.u32 	%r86, [%rd15+12];
	ld.global.u32 	%r87, [%rd16+12];
	add.s32 	%r88, %r87, %r86;
	st.global.u32 	[%rd17+12], %r88;
	ld.global.u32 	%r89, [%rd15+16];
	ld.global.u32 	%r90, [%rd16+16];
	add.s32 	%r91, %r90, %r89;
	st.global.u32 	[%rd17+16], %r91;
	ld.global.u32 	%r92, [%rd15+20];
	ld.global.u32 	%r93, [%rd16+20];
	add.s32 	%r94, %r93, %r92;
	st.global.u32 	[%rd17+20], %r94;
	ld.global.u32 	%r95, [%rd15+24];
	ld.global.u32 	%r96, [%rd16+24];
	add.s32 	%r97, %r96, %r95;
	st.global.u32 	[%rd17+24], %r97;
	ld.global.u32 	%r98, [%rd15+28];
	ld.global.u32 	%r99, [%rd16+28];
	add.s32 	%r100, %r99, %r98;
	st.global.u32 	[%rd17+28], %r100;
	add.s32 	%r120, %r120, 8;
$L__BB1_7:
	setp.eq.s32 	%p6, %r10, 0;
	@%p6 bra 	$L__BB1_13;
	and.b32  	%r13, %r22, 3;
	setp.lt.u32 	%p7, %r10, 4;
	@%p7 bra 	$L__BB1_10;
	add.s32 	%r101, %r120, %r1;
	mul.wide.s32 	%rd18, %r101, 4;
	add.s64 	%rd19, %rd3, %rd18;
	ld.global.u32 	%r102, [%rd19];
	add.s64 	%rd20, %rd2, %rd18;
	ld.global.u32 	%r103, [%rd20];
	add.s32 	%r104, %r103, %r102;
	add.s64 	%rd21, %rd1, %rd18;
	st.global.u32 	[%rd21], %r104;
	ld.global.u32 	%r105, [%rd19+4];
	ld.global.u32 	%r106, [%rd20+4];
	add.s32 	%r107, %r106, %r105;
	st.global.u32 	[%rd21+4], %r107;
	ld.global.u32 	%r108, [%rd19+8];
	ld.global.u32 	%r109, [%rd20+8];
	add.s32 	%r110, %r109, %r108;
	st.global.u32 	[%rd21+8], %r110;
	ld.global.u32 	%r111, [%rd19+12];
	ld.global.u32 	%r112, [%rd20+12];
	add.s32 	%r113, %r112, %r111;
	st.global.u32 	[%rd21+12], %r113;
	add.s32 	%r120, %r120, 4;
$L__BB1_10:
	setp.eq.s32 	%p8, %r13, 0;
	@%p8 bra 	$L__BB1_13;
	add.s32 	%r123, %r120, %r1;
	neg.s32 	%r122, %r13;
$L__BB1_12:
	.pragma "nounroll";
	mul.wide.s32 	%rd22, %r123, 4;
	add.s64 	%rd23, %rd1, %rd22;
	add.s64 	%rd24, %rd2, %rd22;
	add.s64 	%rd25, %rd3, %rd22;
	ld.global.u32 	%r114, [%rd25];
	ld.global.u32 	%r115, [%rd24];
	add.s32 	%r116, %r115, %r114;
	st.global.u32 	[%rd23], %r116;
	add.s32 	%r123, %r123, 1;
	add.s32 	%r122, %r122, 1;
	setp.ne.s32 	%p9, %r122, 0;
	@%p9 bra 	$L__BB1_12;
$L__BB1_13:
	ret;

}
	// .globl	_Z4sumCPiS_S_i
.visible .entry _Z4sumCPiS_S_i(
	.param .u64 .ptr .align 1 _Z4sumCPiS_S_i_param_0,
	.param .u64 .ptr .align 1 _Z4sumCPiS_S_i_param_1,
	.param .u64 .ptr .align 1 _Z4sumCPiS_S_i_param_2,
	.param .u32 _Z4sumCPiS_S_i_param_3
)
{
	.reg .pred 	%p<10>;
	.reg .b32 	%r<125>;
	.reg .b64 	%rd<101>;

	ld.param.u64 	%rd4, [_Z4sumCPiS_S_i_param_0];
	ld.param.u64 	%rd5, [_Z4sumCPiS_S_i_param_1];
	ld.param.u64 	%rd6, [_Z4sumCPiS_S_i_param_2];
	ld.param.u32 	%r23, [_Z4sumCPiS_S_i_param_3];
	cvta.to.global.u64 	%rd1, %rd6;
	cvta.to.global.u64 	%rd2, %rd5;
	cvta.to.global.u64 	%rd3, %rd4;
	mov.u32 	%r24, %ctaid.x;
	mov.u32 	%r25, %ntid.x;
	mov.u32 	%r26, %tid.x;
	mad.lo.s32 	%r1, %r24, %r25, %r26;
	setp.lt.s32 	%p1, %r23, 1;
	@%p1 bra 	$L__BB2_13;
	add.s32 	%r28, %r23, -1;
	and.b32  	%r2, %r23, 15;
	setp.lt.u32 	%p2, %r28, 15;
	mov.b32 	%r121, 0;
	@%p2 bra 	$L__BB2_4;
	and.b32  	%r121, %r23, 2147483632;
	neg.s32 	%r119, %r121;
	shl.b32 	%r5, %r23, 4;
	mul.wide.u32 	%rd11, %r23, 4;
	mov.u32 	%r118, %r1;
$L__BB2_3:
	.pragma "nounroll";
	mul.wide.s32 	%rd7, %r118, 4;
	add.s64 	%rd8, %rd3, %rd7;
	ld.global.u32 	%r29, [%rd8];
	add.s64 	%rd9, %rd2, %rd7;
	ld.global.u32 	%r30, [%rd9];
	add.s32 	%r31, %r30, %r29;
	add.s64 	%rd10, %rd1, %rd7;
	st.global.u32 	[%rd10], %r31;
	add.s64 	%rd12, %rd8, %rd11;
	ld.global.u32 	%r32, [%rd12];
	add.s64 	%rd13, %rd9, %rd11;
	ld.global.u32 	%r33, [%rd13];
	add.s32 	%r34, %r33, %r32;
	add.s64 	%rd14, %rd10, %rd11;
	st.global.u32 	[%rd14], %r34;
	add.s64 	%rd15, %rd12, %rd11;
	ld.global.u32 	%r35, [%rd15];
	add.s64 	%rd16, %rd13, %rd11;
	ld.global.u32 	%r36, [%rd16];
	add.s32 	%r37, %r36, %r35;
	add.s64 	%rd17, %rd14, %rd11;
	st.global.u32 	[%rd17], %r37;
	add.s64 	%rd18, %rd15, %rd11;
	ld.global.u32 	%r38, [%rd18];
	add.s64 	%rd19, %rd16, %rd11;
	ld.global.u32 	%r39, [%rd19];
	add.s32 	%r40, %r39, %r38;
	add.s64 	%rd20, %rd17, %rd11;
	st.global.u32 	[%rd20], %r40;
	add.s64 	%rd21, %rd18, %rd11;
	ld.global.u32 	%r41, [%rd21];
	add.s64 	%rd22, %rd19, %rd11;
	ld.global.u32 	%r42, [%rd22];
	add.s32 	%r43, %r42, %r41;
	add.s64 	%rd23, %rd20, %rd11;
	st.global.u32 	[%rd23], %r43;
	add.s64 	%rd24, %rd21, %rd11;
	ld.global.u32 	%r44, [%rd24];
	add.s64 	%rd25, %rd22, %rd11;
	ld.global.u32 	%r45, [%rd25];
	add.s32 	%r46, %r45, %r44;
	add.s64 	%rd26, %rd23, %rd11;
	st.global.u32 	[%rd26], %r46;
	add.s64 	%rd27, %rd24, %rd11;
	ld.global.u32 	%r47, [%rd27];
	add.s64 	%rd28, %rd25, %rd11;
	ld.global.u32 	%r48, [%rd28];
	add.s32 	%r49, %r48, %r47;
	add.s64 	%rd29, %rd26, %rd11;
	st.global.u32 	[%rd29], %r49;
	add.s64 	%rd30, %rd27, %rd11;
	ld.global.u32 	%r50, [%rd30];
	add.s64 	%rd31, %rd28, %rd11;
	ld.global.u32 	%r51, [%rd31];
	add.s32 	%r52, %r51, %r50;
	add.s64 	%rd32, %rd29, %rd11;
	st.global.u32 	[%rd32], %r52;
	add.s64 	%rd33, %rd30, %rd11;
	ld.global.u32 	%r53, [%rd33];
	add.s64 	%rd34, %rd31, %rd11;
	ld.global.u32 	%r54, [%rd34];
	add.s32 	%r55, %r54, %r53;
	add.s64 	%rd35, %rd32, %rd11;
	st.global.u32 	[%rd35], %r55;
	add.s64 	%rd36, %rd33, %rd11;
	ld.global.u32 	%r56, [%rd36];
	add.s64 	%rd37, %rd34, %rd11;
	ld.global.u32 	%r57, [%rd37];
	add.s32 	%r58, %r57, %r56;
	add.s64 	%rd38, %rd35, %rd11;
	st.global.u32 	[%rd38], %r58;
	add.s64 	%rd39, %rd36, %rd11;
	ld.global.u32 	%r59, [%rd39];
	add.s64 	%rd40, %rd37, %rd11;
	ld.global.u32 	%r60, [%rd40];
	add.s32 	%r61, %r60, %r59;
	add.s64 	%rd41, %rd38, %rd11;
	st.global.u32 	[%rd41], %r61;
	add.s64 	%rd42, %rd39, %rd11;
	ld.global.u32 	%r62, [%rd42];
	add.s64 	%rd43, %rd40, %rd11;
	ld.global.u32 	%r63, [%rd43];
	add.s32 	%r64, %r63, %r62;
	add.s64 	%rd44, %rd41, %rd11;
	st.global.u32 	[%rd44], %r64;
	add.s64 	%rd45, %rd42, %rd11;
	ld.global.u32 	%r65, [%rd45];
	add.s64 	%rd46, %rd43, %rd11;
	ld.global.u32 	%r66, [%rd46];
	add.s32 	%r67, %r66, %r65;
	add.s64 	%rd47, %rd44, %rd11;
	st.global.u32 	[%rd47], %r67;
	add.s64 	%rd48, %rd45, %rd11;
	ld.global.u32 	%r68, [%rd48];
	add.s64 	%rd49, %rd46, %rd11;
	ld.global.u32 	%r69, [%rd49];
	add.s32 	%r70, %r69, %r68;
	add.s64 	%rd50, %rd47, %rd11;
	st.global.u32 	[%rd50], %r70;
	add.s64 	%rd51, %rd48, %rd11;
	ld.global.u32 	%r71, [%rd51];
	add.s64 	%rd52, %rd49, %rd11;
	ld.global.u32 	%r72, [%rd52];
	add.s32 	%r73, %r72, %r71;
	add.s64 	%rd53, %rd50, %rd11;
	st.global.u32 	[%rd53], %r73;
	add.s64 	%rd54, %rd51, %rd11;
	ld.global.u32 	%r74, [%rd54];
	add.s64 	%rd55, %rd52, %rd11;
	ld.global.u32 	%r75, [%rd55];
	add.s32 	%r76, %r75, %r74;
	add.s64 	%rd56, %rd53, %rd11;
	st.global.u32 	[%rd56], %r76;
	add.s32 	%r119, %r119, 16;
	add.s32 	%r118, %r118, %r5;
	setp.ne.s32 	%p3, %r119, 0;
	@%p3 bra 	$L__BB2_3;
$L__BB2_4:
	setp.eq.s32 	%p4, %r2, 0;
	@%p4 bra 	$L__BB2_13;
	and.b32  	%r11, %r23, 7;
	setp.lt.u32 	%p5, %r2, 8;
	@%p5 bra 	$L__BB2_7;
	mad.lo.s32 	%r77, %r121, %r23, %r1;
	mul.wide.s32 	%rd57, %r77, 4;
	add.s64 	%rd58, %rd3, %rd57;
	ld.global.u32 	%r78, [%rd58];
	add.s64 	%rd59, %rd2, %rd57;
	ld.global.u32 	%r79, [%rd59];
	add.s32 	%r80, %r79, %r78;
	add.s64 	%rd60, %rd1, %rd57;
	st.global.u32 	[%rd60], %r80;
	mul.wide.u32 	%rd61, %r23, 4;
	add.s64 	%rd62, %rd58, %rd61;
	ld.global.u32 	%r81, [%rd62];
	add.s64 	%rd63, %rd59, %rd61;
	ld.global.u32 	%r82, [%rd63];
	add.s32 	%r83, %r82, %r81;
	add.s64 	%rd64, %rd60, %rd61;
	st.global.u32 	[%rd64], %r83;
	add.s64 	%rd65, %rd62, %rd61;
	ld.global.u32 	%r84, [%rd65];
	add.s64 	%rd66, %rd63, %rd61;
	ld.global.u32 	%r85, [%rd66];
	add.s32 	%r86, %r85, %r84;
	add.s64 	%rd67, %rd64, %rd61;
	st.global.u32 	[%rd67], %r86;
	add.s64 	%rd68, %rd65, %rd61;
	ld.global.u32 	%r87, [%rd68];
	add.s64 	%rd69, %rd66, %rd61;
	ld.global.u32 	%r88, [%rd69];
	add.s32 	%r89, %r88, %r87;
	add.s64 	%rd70, %rd67, %rd61;
	st.global.u32 	[%rd70], %r89;
	add.s64 	%rd71, %rd68, %rd61;
	ld.global.u32 	%r90, [%rd71];
	add.s64 	%rd72, %rd69, %rd61;
	ld.global.u32 	%r91, [%rd72];
	add.s32 	%r92, %r91, %r90;
	add.s64 	%rd73, %rd70, %rd61;
	st.global.u32 	[%rd73], %r92;
	add.s64 	%rd74, %rd71, %rd61;
	ld.global.u32 	%r93, [%rd74];
	add.s64 	%rd75, %rd72, %rd61;
	ld.global.u32 	%r94, [%rd75];
	add.s32 	%r95, %r94, %r93;
	add.s64 	%rd76, %rd73, %rd61;
	st.global.u32 	[%rd76], %r95;
	add.s64 	%rd77, %rd74, %rd61;
	ld.global.u32 	%r96, [%rd77];
	add.s64 	%rd78, %rd75, %rd61;
	ld.global.u32 	%r97, [%rd78];
	add.s32 	%r98, %r97, %r96;
	add.s64 	%rd79, %rd76, %rd61;
	st.global.u32 	[%rd79], %r98;
	add.s64 	%rd80, %rd77, %rd61;
	ld.global.u32 	%r99, [%rd80];
	add.s64 	%rd81, %rd78, %rd61;
	ld.global.u32 	%r100, [%rd81];
	add.s32 	%r101, %r100, %r99;
	add.s64 	%rd82, %rd79, %rd61;
	st.global.u32 	[%rd82], %r101;
	add.s32 	%r121, %r121, 8;
$L__BB2_7:
	setp.eq.s32 	%p6, %r11, 0;
	@%p6 bra 	$L__BB2_13;
	and.b32  	%r14, %r23, 3;
	setp.lt.u32 	%p7, %r11, 4;
	@%p7 bra 	$L__BB2_10;
	mad.lo.s32 	%r102, %r121, %r23, %r1;
	mul.wide.s32 	%rd83, %r102, 4;
	add.s64 	%rd84, %rd3, %rd83;
	ld.global.u32 	%r103, [%rd84];
	add.s64 	%rd85, %rd2, %rd83;
	ld.global.u32 	%r104, [%rd85];
	add.s32 	%r105, %r104, %r103;
	add.s64 	%rd86, %rd1, %rd83;
	st.global.u32 	[%rd86], %r105;
	mul.wide.u32 	%rd87, %r23, 4;
	add.s64 	%rd88, %rd84, %rd87;
	ld.global.u32 	%r106, [%rd88];
	add.s64 	%rd89, %rd85, %rd87;
	ld.global.u32 	%r107, [%rd89];
	add.s32 	%r108, %r107, %r106;
	add.s64 	%rd90, %rd86, %rd87;
	st.global.u32 	[%rd90], %r108;
	add.s64 	%rd91, %rd88, %rd87;
	ld.global.u32 	%r109, [%rd91];
	add.s64 	%rd92, %rd89, %rd87;
	ld.global.u32 	%r110, [%rd92];
	add.s32 	%r111, %r110, %r109;
	add.s64 	%rd93, %rd90, %rd87;
	st.global.u32 	[%rd93], %r111;
	add.s64 	%rd94, %rd91, %rd87;
	ld.global.u32 	%r112, [%rd94];
	add.s64 	%rd95, %rd92, %rd87;
	ld.global.u32 	%r113, [%rd95];
	add.s32 	%r114, %r113, %r112;
	add.s64 	%rd96, %rd93, %rd87;
	st.global.u32 	[%rd96], %r114;
	add.s32 	%r121, %r121, 4;
$L__BB2_10:
	setp.eq.s32 	%p8, %r14, 0;
	@%p8 bra 	$L__BB2_13;
	mad.lo.s32 	%r124, %r121, %r23, %r1;
	neg.s32 	%r123, %r14;
$L__BB2_12:
	.pragma "nounroll";
	mul.wide.s32 	%rd97, %r124, 4;
	add.s64 	%rd98, %rd1, %rd97;
	add.s64 	%rd99, %rd2, %rd97;
	add.s64 	%rd100, %rd3, %rd97;
	ld.global.u32 	%r115, [%rd100];
	ld.global.u32 	%r116, [%rd99];
	add.s32 	%r117, %r116, %r115;
	st.global.u32 	[%rd98], %r117;
	add.s32 	%r124, %r124, %r23;
	add.s32 	%r123, %r123, 1;
	setp.ne.s32 	%p9, %r123, 0;
	@%p9 bra 	$L__BB2_12;
$L__BB2_13:
	ret;

}


// ===== COMPILED SASS (sm_100) =====

	.target	sm_100

	.elftype	@"ET_EXEC"


//--------------------- .note.nv.tkinfo           --------------------------
	.section	.note.nv.tkinfo,"",@"SHT_NOTE"
	.sectionflags	@"SHF_NOTE_NV_TKINFO"
	.tkinfo
        /*0018*/ 	.word	0x00000002
        /*0030*/ 	.string	""
        /*0030*/ 	.string	"ptxas"
        /*0030*/ 	.string	"Cuda compilation tools, release 13.0, V13.0.88"
        /*0030*/ 	.string	"Build cuda_13.0.r13.0/compiler.36424714_0"
        /*0030*/ 	.string	"-arch sm_100 -m 64 "



//--------------------- .note.nv.cuinfo           --------------------------
	.section	.note.nv.cuinfo,"",@"SHT_NOTE"
	.sectionflags	@"SHF_NOTE_NV_CUINFO"
        /*0018*/ 	.short	0x0002
        /*001a*/ 	.short	0x0064
        /*001c*/ 	.short	0x0082
	.zero		2


//--------------------- .nv.info                  --------------------------
	.section	.nv.info,"",@"SHT_CUDA_INFO"
	.align	4


	//----- nvinfo : EIATTR_REGCOUNT
	.align		4
        /*0000*/ 	.byte	0x04, 0x2f
        /*0002*/ 	.short	(.L_1 - .L_0)
	.align		4
.L_0:
        /*0004*/ 	.word	index@(_Z3sumPiS_S_i)
        /*0008*/ 	.word	0x0000000c


	//----- nvinfo : EIATTR_FRAME_SIZE
	.align		4
.L_1:
        /*000c*/ 	.byte	0x04, 0x11
        /*000e*/ 	.short	(.L_3 - .L_2)
	.align		4
.L_2:
        /*0010*/ 	.word	index@(_Z3sumPiS_S_i)
        /*0014*/ 	.word	0x00000000


	//----- nvinfo : EIATTR_REGCOUNT
	.align		4
.L_3:
        /*0018*/ 	.byte	0x04, 0x2f
        /*001a*/ 	.short	(.L_5 - .L_4)
	.align		4
.L_4:
        /*001c*/ 	.word	index@(_Z4sumRPiS_S_i)
        /*0020*/ 	.word	0x00000016


	//----- nvinfo : EIATTR_FRAME_SIZE
	.align		4
.L_5:
        /*0024*/ 	.byte	0x04, 0x11
        /*0026*/ 	.short	(.L_7 - .L_6)
	.align		4
.L_6:
        /*0028*/ 	.word	index@(_Z4sumRPiS_S_i)
        /*002c*/ 	.word	0x00000000


	//----- nvinfo : EIATTR_REGCOUNT
	.align		4
.L_7:
        /*0030*/ 	.byte	0x04, 0x2f
        /*0032*/ 	.short	(.L_9 - .L_8)
	.align		4
.L_8:
        /*0034*/ 	.word	index@(_Z4sumCPiS_S_i)
        /*0038*/ 	.word	0x0000001c


	//----- nvinfo : EIATTR_FRAME_SIZE
	.align		4
.L_9:
        /*003c*/ 	.byte	0x04, 0x11
        /*003e*/ 	.short	(.L_11 - .L_10)
	.align		4
.L_10:
        /*0040*/ 	.word	index@(_Z4sumCPiS_S_i)
        /*0044*/ 	.word	0x00000000


	//----- nvinfo : EIATTR_MIN_STACK_SIZE
	.align		4
.L_11:
        /*0048*/ 	.byte	0x04, 0x12
        /*004a*/ 	.short	(.L_13 - .L_12)
	.align		4
.L_12:
        /*004c*/ 	.word	index@(_Z4sumCPiS_S_i)
        /*0050*/ 	.word	0x00000000


	//----- nvinfo : EIATTR_MIN_STACK_SIZE
	.align		4
.L_13:
        /*0054*/ 	.byte	0x04, 0x12
        /*0056*/ 	.short	(.L_15 - .L_14)
	.align		4
.L_14:
        /*0058*/ 	.word	index@(_Z4sumRPiS_S_i)
        /*005c*/ 	.word	0x00000000


	//----- nvinfo : EIATTR_MIN_STACK_SIZE
	.align		4
.L_15:
        /*0060*/ 	.byte	0x04, 0x12
        /*0062*/ 	.short	(.L_17 - .L_16)
	.align		4
.L_16:
        /*0064*/ 	.word	index@(_Z3sumPiS_S_i)
        /*0068*/ 	.word	0x00000000
.L_17:


//--------------------- .nv.compat                --------------------------
	.section	.nv.compat,"",@"SHT_CUDA_COMPAT_INFO"
	.align	4
        /*0000*/ 	.byte	0x02, 0x09, 0x00, 0x00, 0x02, 0x02, 0x01, 0x00, 0x02, 0x05, 0x05, 0x00, 0x03, 0x07, 0x01, 0x01
        /*0010*/ 	.byte	0x02, 0x03, 0x00, 0x00, 0x02, 0x06, 0x01, 0x00, 0x04, 0x0b, 0x08, 0x00, 0x09, 0x00, 0x00, 0x00
        /*0020*/ 	.byte	0x00, 0x00, 0x00, 0x00


//--------------------- .nv.info._Z4sumCPiS_S_i   --------------------------
	.section	.nv.info._Z4sumCPiS_S_i,"",@"SHT_CUDA_INFO"
	.sectionflags	@""
	.align	4


	//----- nvinfo : EIATTR_CUDA_API_VERSION
	.align		4
        /*0000*/ 	.byte	0x04, 0x37
        /*0002*/ 	.short	(.L_19 - .L_18)
.L_18:
        /*0004*/ 	.word	0x00000082


	//----- nvinfo : EIATTR_KPARAM_INFO
	.align		4
.L_19:
        /*0008*/ 	.byte	0x04, 0x17
        /*000a*/ 	.short	(.L_21 - .L_20)
.L_20:
        /*000c*/ 	.word	0x00000000
        /*0010*/ 	.short	0x0003
        /*0012*/ 	.short	0x0018
        /*0014*/ 	.byte	0x00, 0xf0, 0x11, 0x00


	//----- nvinfo : EIATTR_KPARAM_INFO
	.align		4
.L_21:
        /*0018*/ 	.byte	0x04, 0x17
        /*001a*/ 	.short	(.L_23 - .L_22)
.L_22:
        /*001c*/ 	.word	0x00000000
        /*0020*/ 	.short	0x0002
        /*0022*/ 	.short	0x0010
        /*0024*/ 	.byte	0x00, 0xf5, 0x21, 0x00


	//----- nvinfo : EIATTR_KPARAM_INFO
	.align		4
.L_23:
        /*0028*/ 	.byte	0x04, 0x17
        /*002a*/ 	.short	(.L_25 - .L_24)
.L_24:
        /*002c*/ 	.word	0x00000000
        /*0030*/ 	.short	0x0001
        /*0032*/ 	.short	0x0008
        /*0034*/ 	.byte	0x00, 0xf5, 0x21, 0x00


	//----- nvinfo : EIATTR_KPARAM_INFO
	.align		4
.L_25:
        /*0038*/ 	.byte	0x04, 0x17
        /*003a*/ 	.short	(.L_27 - .L_26)
.L_26:
        /*003c*/ 	.word	0x00000000
        /*0040*/ 	.short	0x0000
        /*0042*/ 	.short	0x0000
        /*0044*/ 	.byte	0x00, 0xf5, 0x21, 0x00


	//----- nvinfo : EIATTR_SPARSE_MMA_MASK
	.align		4
.L_27:
        /*0048*/ 	.byte	0x03, 0x50
        /*004a*/ 	.short	0x0000


	//----- nvinfo : EIATTR_MAXREG_COUNT
	.align		4
        /*004c*/ 	.byte	0x03, 0x1b
        /*004e*/ 	.short	0x00ff


	//----- nvinfo : EIATTR_MERCURY_ISA_VERSION
	.align		4
        /*0050*/ 	.byte	0x03, 0x5f
        /*0052*/ 	.short	0x0101


	//----- nvinfo : EIATTR_VRC_CTA_INIT_COUNT
	.align		4
        /*0054*/ 	.byte	0x02, 0x4a
	.zero		1
	.zero		1


	//----- nvinfo : EIATTR_EXIT_INSTR_OFFSETS
	.align		4
        /*0058*/ 	.byte	0x04, 0x1c
        /*005a*/ 	.short	(.L_29 - .L_28)


	//   ....[0]....
.L_28:
        /*005c*/ 	.word	0x00000060


	//   ....[1]....
        /*0060*/ 	.word	0x00000890


	//   ....[2]....
        /*0064*/ 	.word	0x00000cb0


	//   ....[3]....
        /*0068*/ 	.word	0x00000f10


	//   ....[4]....
        /*006c*/ 	.word	0x00001020


	//----- nvinfo : EIATTR_CBANK_PARAM_SIZE
	.align		4
.L_29:
        /*0070*/ 	.byte	0x03, 0x19
        /*0072*/ 	.short	0x001c


	//----- nvinfo : EIATTR_PARAM_CBANK
	.align		4
        /*0074*/ 	.byte	0x04, 0x0a
        /*0076*/ 	.short	(.L_31 - .L_30)
	.align		4
.L_30:
        /*0078*/ 	.word	index@(.nv.constant0._Z4sumCPiS_S_i)
        /*007c*/ 	.short	0x0380
        /*007e*/ 	.short	0x001c


	//----- nvinfo : EIATTR_SW_WAR
	.align		4
.L_31:
        /*0080*/ 	.byte	0x04, 0x36
        /*0082*/ 	.short	(.L_33 - .L_32)
.L_32:
        /*0084*/ 	.word	0x00000008
.L_33:


//--------------------- .nv.info._Z4sumRPiS_S_i   --------------------------
	.section	.nv.info._Z4sumRPiS_S_i,"",@"SHT_CUDA_INFO"
	.sectionflags	@""
	.align	4


	//----- nvinfo : EIATTR_CUDA_API_VERSION
	.align		4
        /*0000*/ 	.byte	0x04, 0x37
        /*0002*/ 	.short	(.L_35 - .L_34)
.L_34:
        /*0004*/ 	.word	0x00000082


	//----- nvinfo : EIATTR_KPARAM_INFO
	.align		4
.L_35:
        /*0008*/ 	.byte	0x04, 0x17
        /*000a*/ 	.short	(.L_37 - .L_36)
.L_36:
        /*000c*/ 	.word	0x00000000
        /*0010*/ 	.short	0x0003
        /*0012*/ 	.short	0x0018
        /*0014*/ 	.byte	0x00, 0xf0, 0x11, 0x00


	//----- nvinfo : EIATTR_KPARAM_INFO
	.align		4
.L_37:
        /*0018*/ 	.byte	0x04, 0x17
        /*001a*/ 	.short	(.L_39 - .L_38)
.L_38:
        /*001c*/ 	.word	0x00000000
        /*0020*/ 	.short	0x0002
        /*0022*/ 	.short	0x0010
        /*0024*/ 	.byte	0x00, 0xf5, 0x21, 0x00


	//----- nvinfo : EIATTR_KPARAM_INFO
	.align		4
.L_39:
        /*0028*/ 	.byte	0x04, 0x17
        /*002a*/ 	.short	(.L_41 - .L_40)
.L_40:
        /*002c*/ 	.word	0x00000000
        /*0030*/ 	.short	0x0001
        /*0032*/ 	.short	0x0008
        /*0034*/ 	.byte	0x00, 0xf5, 0x21, 0x00


	//----- nvinfo : EIATTR_KPARAM_INFO
	.align		4
.L_41:
        /*0038*/ 	.byte	0x04, 0x17
        /*003a*/ 	.short	(.L_43 - .L_42)
.L_42:
        /*003c*/ 	.word	0x00000000
        /*0040*/ 	.short	0x0000
        /*0042*/ 	.short	0x0000
        /*0044*/ 	.byte	0x00, 0xf5, 0x21, 0x00


	//----- nvinfo : EIATTR_SPARSE_MMA_MASK
	.align		4
.L_43:
        /*0048*/ 	.byte	0x03, 0x50
        /*004a*/ 	.short	0x0000


	//----- nvinfo : EIATTR_MAXREG_COUNT
	.align		4
        /*004c*/ 	.byte	0x03, 0x1b
        /*004e*/ 	.short	0x00ff


	//----- nvinfo : EIATTR_MERCURY_ISA_VERSION
	.align		4
        /*0050*/ 	.byte	0x03, 0x5f
        /*0052*/ 	.short	0x0101


	//----- nvinfo : EIATTR_VRC_CTA_INIT_COUNT
	.align		4
        /*0054*/ 	.byte	0x02, 0x4a
	.zero		1
	.zero		1


	//----- nvinfo : EIATTR_EXIT_INSTR_OFFSETS
	.align		4
        /*0058*/ 	.byte	0x04, 0x1c
        /*005a*/ 	.short	(.L_45 - .L_44)


	//   ....[0]....
.L_44:
        /*005c*/ 	.word	0x00000030


	//   ....[1]....
        /*0060*/ 	.word	0x00000670


	//   ....[2]....
        /*0064*/ 	.word	0x00000940


	//   ....[3]....
        /*0068*/ 	.word	0x00000b10


	//   ....[4]....
        /*006c*/ 	.word	0x00000c20


	//----- nvinfo : EIATTR_CBANK_PARAM_SIZE
	.align		4
.L_45:
        /*0070*/ 	.byte	0x03, 0x19
        /*0072*/ 	.short	0x001c


	//----- nvinfo : EIATTR_PARAM_CBANK
	.align		4
        /*0074*/ 	.byte	0x04, 0x0a
        /*0076*/ 	.short	(.L_47 - .L_46)
	.align		4
.L_46:
        /*0078*/ 	.word	index@(.nv.constant0._Z4sumRPiS_S_i)
        /*007c*/ 	.short	0x0380
        /*007e*/ 	.short	0x001c


	//----- nvinfo : EIATTR_SW_WAR
	.align		4
.L_47:
        /*0080*/ 	.byte	0x04, 0x36
        /*0082*/ 	.short	(.L_49 - .L_48)
.L_48:
        /*0084*/ 	.word	0x00000008
.L_49:


//--------------------- .nv.info._Z3sumPiS_S_i    --------------------------
	.section	.nv.info._Z3sumPiS_S_i,"",@"SHT_CUDA_INFO"
	.sectionflags	@""
	.align	4


	//----- nvinfo : EIATTR_CUDA_API_VERSION
	.align		4
        /*0000*/ 	.byte	0x04, 0x37
        /*0002*/ 	.short	(.L_51 - .L_50)
.L_50:
        /*0004*/ 	.word	0x00000082


	//----- nvinfo : EIATTR_KPARAM_INFO
	.align		4
.L_51:
        /*0008*/ 	.byte	0x04, 0x17
        /*000a*/ 	.short	(.L_53 - .L_52)
.L_52:
        /*000c*/ 	.word	0x00000000
        /*0010*/ 	.short	0x0003
        /*0012*/ 	.short	0x0018
        /*0014*/ 	.byte	0x00, 0xf0, 0x11, 0x00


	//----- nvinfo : EIATTR_KPARAM_INFO
	.align		4
.L_53:
        /*0018*/ 	.byte	0x04, 0x17
        /*001a*/ 	.short	(.L_55 - .L_54)
.L_54:
        /*001c*/ 	.word	0x00000000
        /*0020*/ 	.short	0x0002
        /*0022*/ 	.short	0x0010
        /*0024*/ 	.byte	0x00, 0xf5, 0x21, 0x00


	//----- nvinfo : EIATTR_KPARAM_INFO
	.align		4
.L_55:
        /*0028*/ 	.byte	0x04, 0x17
        /*002a*/ 	.short	(.L_57 - .L_56)
.L_56:
        /*002c*/ 	.word	0x00000000
        /*0030*/ 	.short	0x0001
        /*0032*/ 	.short	0x0008
        /*0034*/ 	.byte	0x00, 0xf5, 0x21, 0x00


	//----- nvinfo : EIATTR_KPARAM_INFO
	.align		4
.L_57:
        /*0038*/ 	.byte	0x04, 0x17
        /*003a*/ 	.short	(.L_59 - .L_58)
.L_58:
        /*003c*/ 	.word	0x00000000
        /*0040*/ 	.short	0x0000
        /*0042*/ 	.short	0x0000
        /*0044*/ 	.byte	0x00, 0xf5, 0x21, 0x00


	//----- nvinfo : EIATTR_SPARSE_MMA_MASK
	.align		4
.L_59:
        /*0048*/ 	.byte	0x03, 0x50
        /*004a*/ 	.short	0x0000


	//----- nvinfo : EIATTR_MAXREG_COUNT
	.align		4
        /*004c*/ 	.byte	0x03, 0x1b
        /*004e*/ 	.short	0x00ff


	//----- nvinfo : EIATTR_MERCURY_ISA_VERSION
	.align		4
        /*0050*/ 	.byte	0x03, 0x5f
        /*0052*/ 	.short	0x0101


	//----- nvinfo : EIATTR_VRC_CTA_INIT_COUNT
	.align		4
        /*0054*/ 	.byte	0x02, 0x4a
	.zero		1
	.zero		1


	//----- nvinfo : EIATTR_EXIT_INSTR_OFFSETS
	.align		4
        /*0058*/ 	.byte	0x04, 0x1c
        /*005a*/ 	.short	(.L_61 - .L_60)


	//   ....[0]....
.L_60:
        /*005c*/ 	.word	0x00000100


	//----- nvinfo : EIATTR_CBANK_PARAM_SIZE
	.align		4
.L_61:
        /*0060*/ 	.byte	0x03, 0x19
        /*0062*/ 	.short	0x001c


	//----- nvinfo : EIATTR_PARAM_CBANK
	.align		4
        /*0064*/ 	.byte	0x04, 0x0a
        /*0066*/ 	.short	(.L_63 - .L_62)
	.align		4
.L_62:
        /*0068*/ 	.word	index@(.nv.constant0._Z3sumPiS_S_i)
        /*006c*/ 	.short	0x0380
        /*006e*/ 	.short	0x001c


	//----- nvinfo : EIATTR_SW_WAR
	.align		4
.L_63:
        /*0070*/ 	.byte	0x04, 0x36
        /*0072*/ 	.short	(.L_65 - .L_64)
.L_64:
        /*0074*/ 	.word	0x00000008
.L_65:


//--------------------- .nv.callgraph             --------------------------
	.section	.nv.callgraph,"",@"SHT_CUDA_CALLGRAPH"
	.align	4
	.sectionentsize	8
	.align		4
        /*0000*/ 	.word	0x00000000
	.align		4
        /*0004*/ 	.word	0xffffffff
	.align		4
        /*0008*/ 	.word	0x00000000
	.align		4
        /*000c*/ 	.word	0xfffffffe
	.align		4
        /*0010*/ 	.word	0x00000000
	.align		4
        /*0014*/ 	.word	0xfffffffd
	.align		4
        /*0018*/ 	.word	0x00000000
	.align		4
        /*001c*/ 	.word	0xfffffffc


//--------------------- .text._Z4sumCPiS_S_i      --------------------------
	.section	.text._Z4sumCPiS_S_i,"ax",@progbits
	.align	128
        .global         _Z4sumCPiS_S_i
        .type           _Z4sumCPiS_S_i,@function
        .size           _Z4sumCPiS_S_i,(.L_x_13 - _Z4sumCPiS_S_i)
        .other          _Z4sumCPiS_S_i,@"STO_CUDA_ENTRY STV_DEFAULT"
_Z4sumCPiS_S_i:
.text._Z4sumCPiS_S_i:
[----:B------:R-:W-:Y:S08]  /*0000*/  LDC R1, c[0x0][0x37c] ;  /* 0x0000df00ff017b82 */ /* 0x000ff00000000800 */
[----:B------:R-:W0:Y:S01]  /*0010*/  LDC R0, c[0x0][0x398] ;  /* 0x0000e600ff007b82 */ /* 0x000e220000000800 */
[----:B------:R-:W1:Y:S07]  /*0020*/  S2R R2, SR_TID.X ;  /* 0x0000000000027919 */ /* 0x000e6e0000002100 */
[----:B------:R-:W2:Y:S08]  /*0030*/  LDC R3, c[0x0][0x360] ;  /* 0x0000d800ff037b82 */ /* 0x000eb00000000800 */
[----:B------:R-:W3:Y:S01]  /*0040*/  S2UR UR4, SR_CTAID.X ;  /* 0x00000000000479c3 */ /* 0x000ee20000002500 */
[----:B0-----:R-:W-:-:S13]  /*0050*/  ISETP.GE.AND P0, PT, R0, 0x1, PT ;  /* 0x000000010000780c */ /* 0x001fda0003f06270 */
[----:B-123--:R-:W-:Y:S05]  /*0060*/  @!P0 EXIT ;  /* 0x000000000000894d */ /* 0x00efea0003800000 */
[C---:B------:R-:W-:Y:S01]  /*0070*/  IADD3 R4, PT, PT, R0.reuse, -0x1, RZ ;  /* 0xffffffff00047810 */ /* 0x040fe20007ffe0ff */
[----:B------:R-:W-:Y:S01]  /*0080*/  IMAD R3, R3, UR4, R2 ;  /* 0x0000000403037c24 */ /* 0x000fe2000f8e0202 */
[----:B------:R-:W-:Y:S01]  /*0090*/  LOP3.LUT R20, R0, 0xf, RZ, 0xc0, !PT ;  /* 0x0000000f00147812 */ /* 0x000fe200078ec0ff */
[----:B------:R-:W0:Y:S01]  /*00a0*/  LDCU.64 UR4, c[0x0][0x358] ;  /* 0x00006b00ff0477ac */ /* 0x000e220008000a00 */
[----:B------:R-:W-:Y:S01]  /*00b0*/  ISETP.GE.U32.AND P1, PT, R4, 0xf, PT ;  /* 0x0000000f0400780c */ /* 0x000fe20003f26070 */
[----:B------:R-:W-:Y:S01]  /*00c0*/  HFMA2 R2, -RZ, RZ, 0, 0 ;  /* 0x00000000ff027431 */ /* 0x000fe200000001ff */
[----:B------:R-:W-:-:S11]  /*00d0*/  ISETP.NE.AND P0, PT, R20, RZ, PT ;  /* 0x000000ff1400720c */ /* 0x000fd60003f05270 */
[----:B------:R-:W-:Y:S05]  /*00e0*/  @!P1 BRA `(.L_x_0) ;  /* 0x0000000400e89947 */ /* 0x000fea0003800000 */
[----:B------:R-:W-:Y:S02]  /*00f0*/  LOP3.LUT R2, R0, 0x7ffffff0, RZ, 0xc0, !PT ;  /* 0x7ffffff000027812 */ /* 0x000fe400078ec0ff */
[----:B------:R-:W-:Y:S02]  /*0100*/  MOV R5, R3 ;  /* 0x0000000300057202 */ /* 0x000fe40000000f00 */
[----:B------:R-:W-:-:S07]  /*0110*/  IADD3 R4, PT, PT, -R2, RZ, RZ ;  /* 0x000000ff02047210 */ /* 0x000fce0007ffe1ff */
.L_x_1:
[----:B---3--:R-:W1:Y:S08]  /*0120*/  LDC.64 R14, c[0x0][0x380] ;  /* 0x0000e000ff0e7b82 */ /* 0x008e700000000a00 */
[----:B------:R-:W2:Y:S08]  /*0130*/  LDC.64 R16, c[0x0][0x388] ;  /* 0x0000e200ff107b82 */ /* 0x000eb00000000a00 */
[----:B------:R-:W3:Y:S01]  /*0140*/  LDC.64 R6, c[0x0][0x390] ;  /* 0x0000e400ff067b82 */ /* 0x000ee20000000a00 */
[----:B-1----:R-:W-:-:S05]  /*0150*/  IMAD.WIDE R14, R5, 0x4, R14 ;  /* 0x00000004050e7825 */ /* 0x002fca00078e020e */
[----:B0-----:R-:W4:Y:S01]  /*0160*/  LDG.E R8, desc[UR4][R14.64] ;  /* 0x000000040e087981 */ /* 0x001f22000c1e1900 */
[----:B--2---:R-:W-:-:S05]  /*0170*/  IMAD.WIDE R16, R5, 0x4, R16 ;  /* 0x0000000405107825 */ /* 0x004fca00078e0210 */
[----:B------:R-:W4:Y:S01]  /*0180*/  LDG.E R9, desc[UR4][R16.64] ;  /* 0x0000000410097981 */ /* 0x000f22000c1e1900 */
[----:B------:R-:W-:-:S04]  /*0190*/  IMAD.WIDE.U32 R10, R0, 0x4, R14 ;  /* 0x00000004000a7825 */ /* 0x000fc800078e000e */
[----:B---3--:R-:W-:Y:S01]  /*01a0*/  IMAD.WIDE R6, R5, 0x4, R6 ;  /* 0x0000000405067825 */ /* 0x008fe200078e0206 */
[----:B----4-:R-:W-:-:S03]  /*01b0*/  IADD3 R21, PT, PT, R8, R9, RZ ;  /* 0x0000000908157210 */ /* 0x010fc60007ffe0ff */
[C---:B------:R-:W-:Y:S02]  /*01c0*/  IMAD.WIDE.U32 R8, R0.reuse, 0x4, R16 ;  /* 0x0000000400087825 */ /* 0x040fe400078e0010 */
[----:B------:R0:W-:Y:S04]  /*01d0*/  STG.E desc[UR4][R6.64], R21 ;  /* 0x0000001506007986 */ /* 0x0001e8000c101904 */
[----:B------:R-:W2:Y:S04]  /*01e0*/  LDG.E R18, desc[UR4][R10.64] ;  /* 0x000000040a127981 */ /* 0x000ea8000c1e1900 */
[----:B------:R-:W2:Y:S01]  /*01f0*/  LDG.E R19, desc[UR4][R8.64] ;  /* 0x0000000408137981 */ /* 0x000ea2000c1e1900 */
[----:B------:R-:W-:-:S04]  /*0200*/  IMAD.WIDE.U32 R12, R0, 0x4, R6 ;  /* 0x00000004000c7825 */ /* 0x000fc800078e0006 */
[----:B------:R-:W-:-:S04]  /*0210*/  IMAD.WIDE.U32 R16, R0, 0x4, R10 ;  /* 0x0000000400107825 */ /* 0x000fc800078e000a */
[----:B------:R-:W-:Y:S01]  /*0220*/  IMAD.WIDE.U32 R14, R0, 0x4, R8 ;  /* 0x00000004000e7825 */ /* 0x000fe200078e0008 */
[----:B--2---:R-:W-:-:S05]  /*0230*/  IADD3 R23, PT, PT, R18, R19, RZ ;  /* 0x0000001312177210 */ /* 0x004fca0007ffe0ff */
[----:B------:R1:W-:Y:S04]  /*0240*/  STG.E desc[UR4][R12.64], R23 ;  /* 0x000000170c007986 */ /* 0x0003e8000c101904 */
[----:B------:R-:W2:Y:S04]  /*0250*/  LDG.E R22, desc[UR4][R16.64] ;  /* 0x0000000410167981 */ /* 0x000ea8000c1e1900 */
[----:B------:R-:W2:Y:S01]  /*0260*/  LDG.E R25, desc[UR4][R14.64] ;  /* 0x000000040e197981 */ /* 0x000ea2000c1e1900 */
[----:B------:R-:W-:-:S04]  /*0270*/  IMAD.WIDE.U32 R18, R0, 0x4, R12 ;  /* 0x0000000400127825 */ /* 0x000fc800078e000c */
[----:B------:R-:W-:-:S04]  /*0280*/  IMAD.WIDE.U32 R10, R0, 0x4, R16 ;  /* 0x00000004000a7825 */ /* 0x000fc800078e0010 */
[----:B0-----:R-:W-:Y:S01]  /*0290*/  IMAD.WIDE.U32 R6, R0, 0x4, R14 ;  /* 0x0000000400067825 */ /* 0x001fe200078e000e */
[----:B--2---:R-:W-:-:S05]  /*02a0*/  IADD3 R25, PT, PT, R22, R25, RZ ;  /* 0x0000001916197210 */ /* 0x004fca0007ffe0ff */
[----:B------:R0:W-:Y:S04]  /*02b0*/  STG.E desc[UR4][R18.64], R25 ;  /* 0x0000001912007986 */ /* 0x0001e8000c101904 */
[----:B------:R-:W2:Y:S04]  /*02c0*/  LDG.E R21, desc[UR4][R10.64] ;  /* 0x000000040a157981 */ /* 0x000ea8000c1e1900 */
[----:B------:R-:W2:Y:S01]  /*02d0*/  LDG.E R22, desc[UR4][R6.64] ;  /* 0x0000000406167981 */ /* 0x000ea2000c1e1900 */
[----:B------:R-:W-:-:S04]  /*02e0*/  IMAD.WIDE.U32 R8, R0, 0x4, R18 ;  /* 0x0000000400087825 */ /* 0x000fc800078e0012 */
[----:B------:R-:W-:-:S04]  /*02f0*/  IMAD.WIDE.U32 R16, R0, 0x4, R10 ;  /* 0x0000000400107825 */ /* 0x000fc800078e000a */
[----:B-1----:R-:W-:Y:S01]  /*0300*/  IMAD.WIDE.U32 R12, R0, 0x4, R6 ;  /* 0x00000004000c7825 */ /* 0x002fe200078e0006 */
[----:B--2---:R-:W-:-:S05]  /*0310*/  IADD3 R21, PT, PT, R21, R22, RZ ;  /* 0x0000001615157210 */ /* 0x004fca0007ffe0ff */
        /* <DEDUP_REMOVED lines=8> */
[----:B------:R-:W3:Y:S04]  /*03a0*/  LDG.E R22, desc[UR4][R10.64] ;  /* 0x000000040a167981 */ /* 0x000ee8000c1e1900 */
[----:B0-----:R-:W3:Y:S01]  /*03b0*/  LDG.E R25, desc[UR4][R6.64] ;  /* 0x0000000406197981 */ /* 0x001ee2000c1e1900 */
[----:B------:R-:W-:-:S04]  /*03c0*/  IMAD.WIDE.U32 R18, R0, 0x4, R14 ;  /* 0x0000000400127825 */ /* 0x000fc800078e000e */
[----:B------:R-:W-:-:S04]  /*03d0*/  IMAD.WIDE.U32 R16, R0, 0x4, R10 ;  /* 0x0000000400107825 */ /* 0x000fc800078e000a */
[----:B-1----:R-:W-:Y:S01]  /*03e0*/  IMAD.WIDE.U32 R8, R0, 0x4, R6 ;  /* 0x0000000400087825 */ /* 0x002fe200078e0006 */
[----:B---3--:R-:W-:-:S05]  /*03f0*/  IADD3 R25, PT, PT, R22, R25, RZ ;  /* 0x0000001916197210 */ /* 0x008fca0007ffe0ff */
[----:B------:R0:W-:Y:S04]  /*0400*/  STG.E desc[UR4][R18.64], R25 ;  /* 0x0000001912007986 */ /* 0x0001e8000c101904 */
[----:B------:R-:W3:Y:S04]  /*0410*/  LDG.E R21, desc[UR4][R16.64] ;  /* 0x0000000410157981 */ /* 0x000ee8000c1e1900 */
[----:B------:R-:W3:Y:S01]  /*0420*/  LDG.E R22, desc[UR4][R8.64] ;  /* 0x0000000408167981 */ /* 0x000ee2000c1e1900 */
[----:B------:R-:W-:-:S04]  /*0430*/  IMAD.WIDE.U32 R12, R0, 0x4, R18 ;  /* 0x00000004000c7825 */ /* 0x000fc800078e0012 */
[----:B------:R-:W-:-:S04]  /*0440*/  IMAD.WIDE.U32 R10, R0, 0x4, R16 ;  /* 0x00000004000a7825 */ /* 0x000fc800078e0010 */
[----:B------:R-:W-:Y:S01]  /*0450*/  IMAD.WIDE.U32 R6, R0, 0x4, R8 ;  /* 0x0000000400067825 */ /* 0x000fe200078e0008 */
[----:B---3--:R-:W-:-:S05]  /*0460*/  IADD3 R21, PT, PT, R21, R22, RZ ;  /* 0x0000001615157210 */ /* 0x008fca0007ffe0ff */
[----:B------:R1:W-:Y:S04]  /*0470*/  STG.E desc[UR4][R12.64], R21 ;  /* 0x000000150c007986 */ /* 0x0003e8000c101904 */
[----:B------:R-:W3:Y:S04]  /*0480*/  LDG.E R22, desc[UR4][R10.64] ;  /* 0x000000040a167981 */ /* 0x000ee8000c1e1900 */
[----:B--2---:R-:W3:Y:S01]  /*0490*/  LDG.E R23, desc[UR4][R6.64] ;  /* 0x0000000406177981 */ /* 0x004ee2000c1e1900 */
[----:B------:R-:W-:-:S04]  /*04a0*/  IMAD.WIDE.U32 R14, R0, 0x4, R12 ;  /* 0x00000004000e7825 */ /* 0x000fc800078e000c */
[----:B------:R-:W-:-:S04]  /*04b0*/  IMAD.WIDE.U32 R16, R0, 0x4, R10 ;  /* 0x0000000400107825 */ /* 0x000fc800078e000a */
[----:B------:R-:W-:Y:S01]  /*04c0*/  IMAD.WIDE.U32 R8, R0, 0x4, R6 ;  /* 0x0000000400087825 */ /* 0x000fe200078e0006 */
[----:B---3--:R-:W-:-:S05]  /*04d0*/  IADD3 R23, PT, PT, R22, R23, RZ ;  /* 0x0000001716177210 */ /* 0x008fca0007ffe0ff */
[----:B------:R2:W-:Y:S04]  /*04e0*/  STG.E desc[UR4][R14.64], R23 ;  /* 0x000000170e007986 */ /* 0x0005e8000c101904 */
[----:B------:R-:W3:Y:S04]  /*04f0*/  LDG.E R22, desc[UR4][R16.64] ;  /* 0x0000000410167981 */ /* 0x000ee8000c1e1900 */
[----:B0-----:R-:W3:Y:S01]  /*0500*/  LDG.E R25, desc[UR4][R8.64] ;  /* 0x0000000408197981 */ /* 0x001ee2000c1e1900 */
[----:B------:R-:W-:-:S04]  /*0510*/  IMAD.WIDE.U32 R18, R0, 0x4, R14 ;  /* 0x0000000400127825 */ /* 0x000fc800078e000e */
[----:B------:R-:W-:-:S04]  /*0520*/  IMAD.WIDE.U32 R10, R0, 0x4, R16 ;  /* 0x00000004000a7825 */ /* 0x000fc800078e0010 */
[----:B------:R-:W-:Y:S01]  /*0530*/  IMAD.WIDE.U32 R6, R0, 0x4, R8 ;  /* 0x0000000400067825 */ /* 0x000fe200078e0008 */
[----:B---3--:R-:W-:-:S05]  /*0540*/  IADD3 R25, PT, PT, R22, R25, RZ ;  /* 0x0000001916197210 */ /* 0x008fca0007ffe0ff */
[----:B------:R0:W-:Y:S04]  /*0550*/  STG.E desc[UR4][R18.64], R25 ;  /* 0x0000001912007986 */ /* 0x0001e8000c101904 */
[----:B-1----:R-:W3:Y:S04]  /*0560*/  LDG.E R21, desc[UR4][R10.64] ;  /* 0x000000040a157981 */ /* 0x002ee8000c1e1900 */
[----:B------:R-:W3:Y:S01]  /*0570*/  LDG.E R22, desc[UR4][R6.64] ;  /* 0x0000000406167981 */ /* 0x000ee2000c1e1900 */
[----:B------:R-:W-:-:S04]  /*0580*/  IMAD.WIDE.U32 R12, R0, 0x4, R18 ;  /* 0x00000004000c7825 */ /* 0x000fc800078e0012 */
[----:B--2---:R-:W-:-:S04]  /*0590*/  IMAD.WIDE.U32 R14, R0, 0x4, R10 ;  /* 0x00000004000e7825 */ /* 0x004fc800078e000a */
[----:B------:R-:W-:Y:S01]  /*05a0*/  IMAD.WIDE.U32 R8, R0, 0x4, R6 ;  /* 0x0000000400087825 */ /* 0x000fe200078e0006 */
[----:B---3--:R-:W-:-:S05]  /*05b0*/  IADD3 R21, PT, PT, R21, R22, RZ ;  /* 0x0000001615157210 */ /* 0x008fca0007ffe0ff */
        /* <DEDUP_REMOVED lines=11> */
[----:B-1----:R-:W-:-:S04]  /*0670*/  IMAD.WIDE.U32 R12, R0, 0x4, R10 ;  /* 0x00000004000c7825 */ /* 0x002fc800078e000a */
[----:B------:R-:W-:Y:S01]  /*0680*/  IMAD.WIDE.U32 R8, R0, 0x4, R6 ;  /* 0x0000000400087825 */ /* 0x000fe200078e0006 */
        /* <DEDUP_REMOVED lines=23> */
[----:B------:R-:W2:Y:S04]  /*0800*/  LDG.E R10, desc[UR4][R10.64] ;  /* 0x000000040a0a7981 */ /* 0x000ea8000c1e1900 */
[----:B------:R-:W2:Y:S01]  /*0810*/  LDG.E R7, desc[UR4][R6.64] ;  /* 0x0000000406077981 */ /* 0x000ea2000c1e1900 */
[----:B------:R-:W-:-:S04]  /*0820*/  IADD3 R4, PT, PT, R4, 0x10, RZ ;  /* 0x0000001004047810 */ /* 0x000fc80007ffe0ff */
[----:B------:R-:W-:Y:S01]  /*0830*/  ISETP.NE.AND P1, PT, R4, RZ, PT ;  /* 0x000000ff0400720c */ /* 0x000fe20003f25270 */
[C---:B-1----:R-:W-:Y:S01]  /*0840*/  IMAD.WIDE.U32 R14, R0.reuse, 0x4, R18 ;  /* 0x00000004000e7825 */ /* 0x042fe200078e0012 */
[----:B------:R-:W-:Y:S02]  /*0850*/  LEA R5, R0, R5, 0x4 ;  /* 0x0000000500057211 */ /* 0x000fe400078e20ff */
[----:B--2---:R-:W-:-:S05]  /*0860*/  IADD3 R17, PT, PT, R10, R7, RZ ;  /* 0x000000070a117210 */ /* 0x004fca0007ffe0ff */
[----:B------:R3:W-:Y:S04]  /*0870*/  STG.E desc[UR4][R14.64], R17 ;  /* 0x000000110e007986 */ /* 0x0007e8000c101904 */
[----:B------:R-:W-:Y:S05]  /*0880*/  @P1 BRA `(.L_x_1) ;  /* 0xfffffff800241947 */ /* 0x000fea000383ffff */
.L_x_0:
[----:B0-----:R-:W-:Y:S05]  /*0890*/  @!P0 EXIT ;  /* 0x000000000000894d */ /* 0x001fea0003800000 */
[----:B------:R-:W-:Y:S02]  /*08a0*/  ISETP.GE.U32.AND P0, PT, R20, 0x8, PT ;  /* 0x000000081400780c */ /* 0x000fe40003f06070 */
[----:B---3--:R-:W-:-:S04]  /*08b0*/  LOP3.LUT R18, R0, 0x7, RZ, 0xc0, !PT ;  /* 0x0000000700127812 */ /* 0x008fc800078ec0ff */
[----:B------:R-:W-:-:S07]  /*08c0*/  ISETP.NE.AND P1, PT, R18, RZ, PT ;  /* 0x000000ff1200720c */ /* 0x000fce0003f25270 */
[----:B------:R-:W-:Y:S06]  /*08d0*/  @!P0 BRA `(.L_x_2) ;  /* 0x0000000000f48947 */ /* 0x000fec0003800000 */
[----:B------:R-:W0:Y:S01]  /*08e0*/  LDC.64 R4, c[0x0][0x380] ;  /* 0x0000e000ff047b82 */ /* 0x000e220000000a00 */
[----:B------:R-:W-:-:S07]  /*08f0*/  IMAD R11, R2, R0, R3 ;  /* 0x00000000020b7224 */ /* 0x000fce00078e0203 */
[----:B------:R-:W1:Y:S08]  /*0900*/  LDC.64 R6, c[0x0][0x388] ;  /* 0x0000e200ff067b82 */ /* 0x000e700000000a00 */
[----:B------:R-:W2:Y:S01]  /*0910*/  LDC.64 R8, c[0x0][0x390] ;  /* 0x0000e400ff087b82 */ /* 0x000ea20000000a00 */
[----:B0-----:R-:W-:-:S05]  /*0920*/  IMAD.WIDE R4, R11, 0x4, R4 ;  /* 0x000000040b047825 */ /* 0x001fca00078e0204 */
[----:B------:R-:W3:Y:S01]  /*0930*/  LDG.E R10, desc[UR4][R4.64] ;  /* 0x00000004040a7981 */ /* 0x000ee2000c1e1900 */
[----:B-1----:R-:W-:-:S05]  /*0940*/  IMAD.WIDE R6, R11, 0x4, R6 ;  /* 0x000000040b067825 */ /* 0x002fca00078e0206 */
[----:B------:R-:W3:Y:S01]  /*0950*/  LDG.E R13, desc[UR4][R6.64] ;  /* 0x00000004060d7981 */ /* 0x000ee2000c1e1900 */
[----:B--2---:R-:W-:Y:S01]  /*0960*/  IMAD.WIDE R8, R11, 0x4, R8 ;  /* 0x000000040b087825 */ /* 0x004fe200078e0208 */
[----:B---3--:R-:W-:-:S03]  /*0970*/  IADD3 R19, PT, PT, R10, R13, RZ ;  /* 0x0000000d0a137210 */ /* 0x008fc60007ffe0ff */
[----:B------:R-:W-:-:S04]  /*0980*/  IMAD.WIDE.U32 R10, R0, 0x4, R4 ;  /* 0x00000004000a7825 */ /* 0x000fc800078e0004 */
[C---:B------:R-:W-:Y:S01]  /*0990*/  IMAD.WIDE.U32 R12, R0.reuse, 0x4, R6 ;  /* 0x00000004000c7825 */ /* 0x040fe200078e0006 */
        /* <DEDUP_REMOVED lines=11> */
[----:B0-----:R-:W-:-:S04]  /*0a50*/  IMAD.WIDE.U32 R8, R0, 0x4, R4 ;  /* 0x0000000400087825 */ /* 0x001fc800078e0004 */
[----:B------:R-:W-:Y:S01]  /*0a60*/  IMAD.WIDE.U32 R10, R0, 0x4, R6 ;  /* 0x00000004000a7825 */ /* 0x000fe200078e0006 */
        /* <DEDUP_REMOVED lines=10> */
[----:B-1----:R-:W3:Y:S01]  /*0b10*/  LDG.E R21, desc[UR4][R6.64] ;  /* 0x0000000406157981 */ /* 0x002ee2000c1e1900 */
        /* <DEDUP_REMOVED lines=12> */
[----:B--2---:R-:W2:Y:S04]  /*0be0*/  LDG.E R19, desc[UR4][R4.64] ;  /* 0x0000000404137981 */ /* 0x004ea8000c1e1900 */
[----:B------:R-:W2:Y:S01]  /*0bf0*/  LDG.E R20, desc[UR4][R6.64] ;  /* 0x0000000406147981 */ /* 0x000ea2000c1e1900 */
[----:B------:R-:W-:-:S04]  /*0c00*/  IMAD.WIDE.U32 R12, R0, 0x4, R16 ;  /* 0x00000004000c7825 */ /* 0x000fc800078e0010 */
[----:B------:R-:W-:-:S04]  /*0c10*/  IMAD.WIDE.U32 R8, R0, 0x4, R4 ;  /* 0x0000000400087825 */ /* 0x000fc800078e0004 */
[----:B------:R-:W-:Y:S01]  /*0c20*/  IMAD.WIDE.U32 R10, R0, 0x4, R6 ;  /* 0x00000004000a7825 */ /* 0x000fe200078e0006 */
[----:B--2---:R-:W-:-:S05]  /*0c30*/  IADD3 R19, PT, PT, R19, R20, RZ ;  /* 0x0000001413137210 */ /* 0x004fca0007ffe0ff */
[----:B------:R2:W-:Y:S04]  /*0c40*/  STG.E desc[UR4][R12.64], R19 ;  /* 0x000000130c007986 */ /* 0x0005e8000c101904 */
[----:B------:R-:W0:Y:S04]  /*0c50*/  LDG.E R8, desc[UR4][R8.64] ;  /* 0x0000000408087981 */ /* 0x000e28000c1e1900 */
[----:B------:R-:W0:Y:S01]  /*0c60*/  LDG.E R11, desc[UR4][R10.64] ;  /* 0x000000040a0b7981 */ /* 0x000e22000c1e1900 */
[----:B-1----:R-:W-:Y:S01]  /*0c70*/  IMAD.WIDE.U32 R14, R0, 0x4, R12 ;  /* 0x00000004000e7825 */ /* 0x002fe200078e000c */
[----:B------:R-:W-:-:S02]  /*0c80*/  IADD3 R2, PT, PT, R2, 0x8, RZ ;  /* 0x0000000802027810 */ /* 0x000fc40007ffe0ff */
[----:B0-----:R-:W-:-:S05]  /*0c90*/  IADD3 R17, PT, PT, R8, R11, RZ ;  /* 0x0000000b08117210 */ /* 0x001fca0007ffe0ff */
[----:B------:R2:W-:Y:S02]  /*0ca0*/  STG.E desc[UR4][R14.64], R17 ;  /* 0x000000110e007986 */ /* 0x0005e4000c101904 */
.L_x_2:
[----:B------:R-:W-:Y:S05]  /*0cb0*/  @!P1 EXIT ;  /* 0x000000000000994d */ /* 0x000fea0003800000 */
[----:B------:R-:W-:Y:S02]  /*0cc0*/  ISETP.GE.U32.AND P0, PT, R18, 0x4, PT ;  /* 0x000000041200780c */ /* 0x000fe40003f06070 */
[----:B------:R-:W-:-:S04]  /*0cd0*/  LOP3.LUT R4, R0, 0x3, RZ, 0xc0, !PT ;  /* 0x0000000300047812 */ /* 0x000fc800078ec0ff */
[----:B------:R-:W-:-:S07]  /*0ce0*/  ISETP.NE.AND P1, PT, R4, RZ, PT ;  /* 0x000000ff0400720c */ /* 0x000fce0003f25270 */
[----:B------:R-:W-:Y:S06]  /*0cf0*/  @!P0 BRA `(.L_x_3) ;  /* 0x0000000000848947 */ /* 0x000fec0003800000 */
[----:B------:R-:W0:Y:S01]  /*0d00*/  LDC.64 R6, c[0x0][0x380] ;  /* 0x0000e000ff067b82 */ /* 0x000e220000000a00 */
[----:B--2---:R-:W-:-:S07]  /*0d10*/  IMAD R13, R2, R0, R3 ;  /* 0x00000000020d7224 */ /* 0x004fce00078e0203 */
[----:B------:R-:W1:Y:S08]  /*0d20*/  LDC.64 R8, c[0x0][0x388] ;  /* 0x0000e200ff087b82 */ /* 0x000e700000000a00 */
[----:B------:R-:W2:Y:S01]  /*0d30*/  LDC.64 R10, c[0x0][0x390] ;  /* 0x0000e400ff0a7b82 */ /* 0x000ea20000000a00 */
[----:B0-----:R-:W-:-:S05]  /*0d40*/  IMAD.WIDE R6, R13, 0x4, R6 ;  /* 0x000000040d067825 */ /* 0x001fca00078e0206 */
[----:B------:R-:W3:Y:S01]  /*0d50*/  LDG.E R5, desc[UR4][R6.64] ;  /* 0x0000000406057981 */ /* 0x000ee2000c1e1900 */
[----:B-1----:R-:W-:-:S05]  /*0d60*/  IMAD.WIDE R8, R13, 0x4, R8 ;  /* 0x000000040d087825 */ /* 0x002fca00078e0208 */
[----:B------:R-:W3:Y:S01]  /*0d70*/  LDG.E R12, desc[UR4][R8.64] ;  /* 0x00000004080c7981 */ /* 0x000ee2000c1e1900 */
[----:B------:R-:W-:-:S04]  /*0d80*/  IMAD.WIDE.U32 R14, R0, 0x4, R8 ;  /* 0x00000004000e7825 */ /* 0x000fc800078e0008 */
[----:B--2---:R-:W-:Y:S01]  /*0d90*/  IMAD.WIDE R10, R13, 0x4, R10 ;  /* 0x000000040d0a7825 */ /* 0x004fe200078e020a */
[----:B---3--:R-:W-:-:S03]  /*0da0*/  IADD3 R5, PT, PT, R5, R12, RZ ;  /* 0x0000000c05057210 */ /* 0x008fc60007ffe0ff */
        /* <DEDUP_REMOVED lines=18> */
[----:B------:R-:W-:Y:S01]  /*0ed0*/  IMAD.WIDE.U32 R14, R0, 0x4, R18 ;  /* 0x00000004000e7825 */ /* 0x000fe200078e0012 */
[----:B------:R-:W-:-:S02]  /*0ee0*/  IADD3 R2, PT, PT, R2, 0x4, RZ ;  /* 0x0000000402027810 */ /* 0x000fc40007ffe0ff */
[----:B--2---:R-:W-:-:S05]  /*0ef0*/  IADD3 R5, PT, PT, R10, R13, RZ ;  /* 0x0000000d0a057210 */ /* 0x004fca0007ffe0ff */
[----:B------:R1:W-:Y:S02]  /*0f00*/  STG.E desc[UR4][R14.64], R5 ;  /* 0x000000050e007986 */ /* 0x0003e4000c101904 */
.L_x_3:
[----:B------:R-:W-:Y:S05]  /*0f10*/  @!P1 EXIT ;  /* 0x000000000000994d */ /* 0x000fea0003800000 */
[----:B------:R-:W0:Y:S01]  /*0f20*/  LDC.64 R6, c[0x0][0x390] ;  /* 0x0000e400ff067b82 */ /* 0x000e220000000a00 */
[----:B-12---:R-:W-:Y:S01]  /*0f30*/  IMAD R15, R2, R0, R3 ;  /* 0x00000000020f7224 */ /* 0x006fe200078e0203 */
[----:B------:R-:W-:-:S06]  /*0f40*/  IADD3 R14, PT, PT, -R4, RZ, RZ ;  /* 0x000000ff040e7210 */ /* 0x000fcc0007ffe1ff */
[----:B------:R-:W1:Y:S08]  /*0f50*/  LDC.64 R8, c[0x0][0x380] ;  /* 0x0000e000ff087b82 */ /* 0x000e700000000a00 */
[----:B------:R-:W2:Y:S02]  /*0f60*/  LDC.64 R10, c[0x0][0x388] ;  /* 0x0000e200ff0a7b82 */ /* 0x000ea40000000a00 */
.L_x_4:
[----:B--2---:R-:W-:-:S04]  /*0f70*/  IMAD.WIDE R4, R15, 0x4, R10 ;  /* 0x000000040f047825 */ /* 0x004fc800078e020a */
[C---:B-1----:R-:W-:Y:S02]  /*0f80*/  IMAD.WIDE R12, R15.reuse, 0x4, R8 ;  /* 0x000000040f0c7825 */ /* 0x042fe400078e0208 */
[----:B------:R-:W2:Y:S04]  /*0f90*/  LDG.E R5, desc[UR4][R4.64] ;  /* 0x0000000404057981 */ /* 0x000ea8000c1e1900 */
[----:B------:R-:W2:Y:S01]  /*0fa0*/  LDG.E R12, desc[UR4][R12.64] ;  /* 0x000000040c0c7981 */ /* 0x000ea2000c1e1900 */
[----:B------:R-:W-:Y:S01]  /*0fb0*/  IADD3 R14, PT, PT, R14, 0x1, RZ ;  /* 0x000000010e0e7810 */ /* 0x000fe20007ffe0ff */
[C---:B0--3--:R-:W-:Y:S01]  /*0fc0*/  IMAD.WIDE R2, R15.reuse, 0x4, R6 ;  /* 0x000000040f027825 */ /* 0x049fe200078e0206 */
[----:B------:R-:W-:Y:S02]  /*0fd0*/  IADD3 R15, PT, PT, R15, R0, RZ ;  /* 0x000000000f0f7210 */ /* 0x000fe40007ffe0ff */
[----:B------:R-:W-:-:S02]  /*0fe0*/  ISETP.NE.AND P0, PT, R14, RZ, PT ;  /* 0x000000ff0e00720c */ /* 0x000fc40003f05270 */
[----:B--2---:R-:W-:-:S05]  /*0ff0*/  IADD3 R17, PT, PT, R12, R5, RZ ;  /* 0x000000050c117210 */ /* 0x004fca0007ffe0ff */
[----:B------:R3:W-:Y:S06]  /*1000*/  STG.E desc[UR4][R2.64], R17 ;  /* 0x0000001102007986 */ /* 0x0007ec000c101904 */
[----:B------:R-:W-:Y:S05]  /*1010*/  @P0 BRA `(.L_x_4) ;  /* 0xfffffffc00d40947 */ /* 0x000fea000383ffff */
[----:B------:R-:W-:Y:S05]  /*1020*/  EXIT ;  /* 0x000000000000794d */ /* 0x000fea0003800000 */
.L_x_5:
[----:B------:R-:W-:-:S00]  /*1030*/  BRA `(.L_x_5) ;  /* 0xfffffffc00fc7947 */ /* 0x000fc0000383ffff */
[----:B------:R-:W-:-:S00]  /*1040*/  NOP ;  /* 0x0000000000007918 */ /* 0x000fc00000000000 */
        /* <DEDUP_REMOVED lines=11> */
.L_x_13:


//--------------------- .text._Z4sumRPiS_S_i      --------------------------
	.section	.text._Z4sumRPiS_S_i,"ax",@progbits
	.align	128
        .global         _Z4sumRPiS_S_i
        .type           _Z4sumRPiS_S_i,@function
        .size           _Z4sumRPiS_S_i,(.L_x_14 - _Z4sumRPiS_S_i)
        .other          _Z4sumRPiS_S_i,@"STO_CUDA_ENTRY STV_DEFAULT"
_Z4sumRPiS_S_i:
.text._Z4sumRPiS_S_i:
[----:B------:R-:W-:Y:S08]  /*0000*/  LDC R1, c[0x0][0x37c] ;  /* 0x0000df00ff017b82 */ /* 0x000ff00000000800 */
[----:B------:R-:W0:Y:S02]  /*0010*/  LDC R2, c[0x0][0x398] ;  /* 0x0000e600ff027b82 */ /* 0x000e240000000800 */
[----:B0-----:R-:W-:-:S13]  /*0020*/  ISETP.GE.AND P0, PT, R2, 0x1, PT ;  /* 0x000000010200780c */ /* 0x001fda0003f06270 */
[----:B------:R-:W-:Y:S05]  /*0030*/  @!P0 EXIT ;  /* 0x000000000000894d */ /* 0x000fea0003800000 */
[----:B------:R-:W0:Y:S01]  /*0040*/  S2R R3, SR_TID.X ;  /* 0x0000000000037919 */ /* 0x000e220000002100 */
[----:B------:R-:W0:Y:S01]  /*0050*/  LDCU UR4, c[0x0][0x360] ;  /* 0x00006c00ff0477ac */ /* 0x000e220008000800 */
[C---:B------:R-:W-:Y:S01]  /*0060*/  ISETP.GE.U32.AND P1, PT, R2.reuse, 0x10, PT ;  /* 0x000000100200780c */ /* 0x040fe20003f26070 */
[----:B------:R-:W0:Y:S01]  /*0070*/  S2R R0, SR_CTAID.X ;  /* 0x0000000000007919 */ /* 0x000e220000002500 */
[----:B------:R-:W-:Y:S01]  /*0080*/  LOP3.LUT R14, R2, 0xf, RZ, 0xc0, !PT ;  /* 0x0000000f020e7812 */ /* 0x000fe200078ec0ff */
[----:B------:R-:W1:Y:S03]  /*0090*/  LDCU.64 UR12, c[0x0][0x358] ;  /* 0x00006b00ff0c77ac */ /* 0x000e660008000a00 */
[----:B------:R-:W-:Y:S01]  /*00a0*/  ISETP.NE.AND P0, PT, R14, RZ, PT ;  /* 0x000000ff0e00720c */ /* 0x000fe20003f05270 */
[----:B0-----:R-:W-:Y:S02]  /*00b0*/  IMAD R3, R0, UR4, R3 ;  /* 0x0000000400037c24 */ /* 0x001fe4000f8e0203 */
[----:B------:R-:W-:-:S02]  /*00c0*/  HFMA2 R0, -RZ, RZ, 0, 0 ;  /* 0x00000000ff007431 */ /* 0x000fc400000001ff */
[----:B------:R-:W-:Y:S02]  /*00d0*/  IMAD R3, R3, R2, RZ ;  /* 0x0000000203037224 */ /* 0x000fe400078e02ff */
[----:B-1----:R-:W-:Y:S06]  /*00e0*/  @!P1 BRA `(.L_x_6) ;  /* 0x0000000400609947 */ /* 0x002fec0003800000 */
[----:B------:R-:W0:Y:S01]  /*00f0*/  LDCU.128 UR4, c[0x0][0x380] ;  /* 0x00007000ff0477ac */ /* 0x000e220008000c00 */
[----:B------:R-:W-:Y:S01]  /*0100*/  LOP3.LUT R0, R2, 0x7ffffff0, RZ, 0xc0, !PT ;  /* 0x7ffffff002007812 */ /* 0x000fe200078ec0ff */
[----:B------:R-:W-:Y:S01]  /*0110*/  IMAD.MOV.U32 R10, RZ, RZ, R3 ;  /* 0x000000ffff0a7224 */ /* 0x000fe200078e0003 */
[----:B------:R-:W1:Y:S02]  /*0120*/  LDCU.64 UR10, c[0x0][0x390] ;  /* 0x00007200ff0a77ac */ /* 0x000e640008000a00 */
[----:B------:R-:W-:Y:S01]  /*0130*/  IADD3 R11, PT, PT, -R0, RZ, RZ ;  /* 0x000000ff000b7210 */ /* 0x000fe20007ffe1ff */
[----:B0-----:R-:W-:Y:S02]  /*0140*/  UIADD3 UR8, UP0, UPT, UR4, 0x20, URZ ;  /* 0x0000002004087890 */ /* 0x001fe4000ff1e0ff */
[----:B------:R-:W-:Y:S02]  /*0150*/  UIADD3 UR6, UP1, UPT, UR6, 0x20, URZ ;  /* 0x0000002006067890 */ /* 0x000fe4000ff3e0ff */
[----:B-1----:R-:W-:-:S02]  /*0160*/  UIADD3 UR4, UP2, UPT, UR10, 0x20, URZ ;  /* 0x000000200a047890 */ /* 0x002fc4000ff5e0ff */
[----:B------:R-:W-:Y:S02]  /*0170*/  UIADD3.X UR9, UPT, UPT, URZ, UR5, URZ, UP0, !UPT ;  /* 0x00000005ff097290 */ /* 0x000fe400087fe4ff */
[----:B------:R-:W-:Y:S02]  /*0180*/  UIADD3.X UR7, UPT, UPT, URZ, UR7, URZ, UP1, !UPT ;  /* 0x00000007ff077290 */ /* 0x000fe40008ffe4ff */
[----:B------:R-:W-:-:S12]  /*0190*/  UIADD3.X UR5, UPT, UPT, URZ, UR11, URZ, UP2, !UPT ;  /* 0x0000000bff057290 */ /* 0x000fd800097fe4ff */
.L_x_7:
[----:B------:R-:W-:Y:S01]  /*01a0*/  MOV R5, UR9 ;  /* 0x0000000900057c02 */ /* 0x000fe20008000f00 */
[----:B------:R-:W-:Y:S01]  /*01b0*/  IMAD.U32 R4, RZ, RZ, UR8 ;  /* 0x00000008ff047e24 */ /* 0x000fe2000f8e00ff */
[----:B------:R-:W-:Y:S01]  /*01c0*/  MOV R7, UR7 ;  /* 0x0000000700077c02 */ /* 0x000fe20008000f00 */
[----:B------:R-:W-:Y:S02]  /*01d0*/  IMAD.U32 R6, RZ, RZ, UR6 ;  /* 0x00000006ff067e24 */ /* 0x000fe4000f8e00ff */
[----:B------:R-:W-:-:S04]  /*01e0*/  IMAD.WIDE R4, R10, 0x4, R4 ;  /* 0x000000040a047825 */ /* 0x000fc800078e0204 */
[----:B------:R-:W-:Y:S01]  /*01f0*/  IMAD.WIDE R6, R10, 0x4, R6 ;  /* 0x000000040a067825 */ /* 0x000fe200078e0206 */
[----:B------:R-:W2:Y:S04]  /*0200*/  LDG.E R12, desc[UR12][R4.64+-0x20] ;  /* 0xffffe00c040c7981 */ /* 0x000ea8000c1e1900 */
[----:B0-----:R-:W2:Y:S01]  /*0210*/  LDG.E R13, desc[UR12][R6.64+-0x20] ;  /* 0xffffe00c060d7981 */ /* 0x001ea2000c1e1900 */
[----:B------:R-:W-:Y:S01]  /*0220*/  MOV R9, UR5 ;  /* 0x0000000500097c02 */ /* 0x000fe20008000f00 */
[----:B------:R-:W-:-:S04]  /*0230*/  IMAD.U32 R8, RZ, RZ, UR4 ;  /* 0x00000004ff087e24 */ /* 0x000fc8000f8e00ff */
[----:B------:R-:W-:-:S04]  /*0240*/  IMAD.WIDE R8, R10, 0x4, R8 ;  /* 0x000000040a087825 */ /* 0x000fc800078e0208 */
[----:B--2---:R-:W-:-:S05]  /*0250*/  IMAD.IADD R13, R12, 0x1, R13 ;  /* 0x000000010c0d7824 */ /* 0x004fca00078e020d */
[----:B------:R0:W-:Y:S04]  /*0260*/  STG.E desc[UR12][R8.64+-0x20], R13 ;  /* 0xffffe00d08007986 */ /* 0x0001e8000c10190c */
[----:B------:R-:W2:Y:S04]  /*0270*/  LDG.E R12, desc[UR12][R4.64+-0x1c] ;  /* 0xffffe40c040c7981 */ /* 0x000ea8000c1e1900 */
[----:B------:R-:W2:Y:S02]  /*0280*/  LDG.E R15, desc[UR12][R6.64+-0x1c] ;  /* 0xffffe40c060f7981 */ /* 0x000ea4000c1e1900 */
[----:B--2---:R-:W-:-:S05]  /*0290*/  IADD3 R15, PT, PT, R12, R15, RZ ;  /* 0x0000000f0c0f7210 */ /* 0x004fca0007ffe0ff */
[----:B------:R1:W-:Y:S04]  /*02a0*/  STG.E desc[UR12][R8.64+-0x1c], R15 ;  /* 0xffffe40f08007986 */ /* 0x0003e8000c10190c */
[----:B------:R-:W2:Y:S04]  /*02b0*/  LDG.E R12, desc[UR12][R4.64+-0x18] ;  /* 0xffffe80c040c7981 */ /* 0x000ea8000c1e1900 */
[----:B------:R-:W2:Y:S02]  /*02c0*/  LDG.E R17, desc[UR12][R6.64+-0x18] ;  /* 0xffffe80c06117981 */ /* 0x000ea4000c1e1900 */
[----:B--2---:R-:W-:-:S05]  /*02d0*/  IMAD.IADD R17, R12, 0x1, R17 ;  /* 0x000000010c117824 */ /* 0x004fca00078e0211 */
[----:B------:R2:W-:Y:S04]  /*02e0*/  STG.E desc[UR12][R8.64+-0x18], R17 ;  /* 0xffffe81108007986 */ /* 0x0005e8000c10190c */
[----:B------:R-:W3:Y:S04]  /*02f0*/  LDG.E R12, desc[UR12][R4.64+-0x14] ;  /* 0xffffec0c040c7981 */ /* 0x000ee8000c1e1900 */
[----:B------:R-:W3:Y:S02]  /*0300*/  LDG.E R19, desc[UR12][R6.64+-0x14] ;  /* 0xffffec0c06137981 */ /* 0x000ee4000c1e1900 */
[----:B---3--:R-:W-:-:S05]  /*0310*/  IADD3 R19, PT, PT, R12, R19, RZ ;  /* 0x000000130c137210 */ /* 0x008fca0007ffe0ff */
[----:B------:R3:W-:Y:S04]  /*0320*/  STG.E desc[UR12][R8.64+-0x14], R19 ;  /* 0xffffec1308007986 */ /* 0x0007e8000c10190c */
[----:B------:R-:W4:Y:S04]  /*0330*/  LDG.E R12, desc[UR12][R4.64+-0x10] ;  /* 0xfffff00c040c7981 */ /* 0x000f28000c1e1900 */
[----:B0-----:R-:W4:Y:S02]  /*0340*/  LDG.E R13, desc[UR12][R6.64+-0x10] ;  /* 0xfffff00c060d7981 */ /* 0x001f24000c1e1900 */
[----:B----4-:R-:W-:-:S05]  /*0350*/  IMAD.IADD R13, R12, 0x1, R13 ;  /* 0x000000010c0d7824 */ /* 0x010fca00078e020d */
[----:B------:R0:W-:Y:S04]  /*0360*/  STG.E desc[UR12][R8.64+-0x10], R13 ;  /* 0xfffff00d08007986 */ /* 0x0001e8000c10190c */
[----:B------:R-:W4:Y:S04]  /*0370*/  LDG.E R12, desc[UR12][R4.64+-0xc] ;  /* 0xfffff40c040c7981 */ /* 0x000f28000c1e1900 */
[----:B-1----:R-:W4:Y:S02]  /*0380*/  LDG.E R15, desc[UR12][R6.64+-0xc] ;  /* 0xfffff40c060f7981 */ /* 0x002f24000c1e1900 */
[----:B----4-:R-:W-:-:S05]  /*0390*/  IADD3 R15, PT, PT, R12, R15, RZ ;  /* 0x0000000f0c0f7210 */ /* 0x010fca0007ffe0ff */
[----:B------:R1:W-:Y:S04]  /*03a0*/  STG.E desc[UR12][R8.64+-0xc], R15 ;  /* 0xfffff40f08007986 */ /* 0x0003e8000c10190c */
[----:B------:R-:W4:Y:S04]  /*03b0*/  LDG.E R12, desc[UR12][R4.64+-0x8] ;  /* 0xfffff80c040c7981 */ /* 0x000f28000c1e1900 */
[----:B--2---:R-:W4:Y:S02]  /*03c0*/  LDG.E R17, desc[UR12][R6.64+-0x8] ;  /* 0xfffff80c06117981 */ /* 0x004f24000c1e1900 */
[----:B----4-:R-:W-:-:S05]  /*03d0*/  IMAD.IADD R17, R12, 0x1, R17 ;  /* 0x000000010c117824 */ /* 0x010fca00078e0211 */
[----:B------:R2:W-:Y:S04]  /*03e0*/  STG.E desc[UR12][R8.64+-0x8], R17 ;  /* 0xfffff81108007986 */ /* 0x0005e8000c10190c */
[----:B------:R-:W4:Y:S04]  /*03f0*/  LDG.E R12, desc[UR12][R4.64+-0x4] ;  /* 0xfffffc0c040c7981 */ /* 0x000f28000c1e1900 */
[----:B---3--:R-:W4:Y:S02]  /*0400*/  LDG.E R19, desc[UR12][R6.64+-0x4] ;  /* 0xfffffc0c06137981 */ /* 0x008f24000c1e1900 */
[----:B----4-:R-:W-:-:S05]  /*0410*/  IADD3 R19, PT, PT, R12, R19, RZ ;  /* 0x000000130c137210 */ /* 0x010fca0007ffe0ff */
        /* <DEDUP_REMOVED lines=26> */
[----:B--2---:R-:W4:Y:S01]  /*05c0*/  LDG.E R17, desc[UR12][R6.64+0x18] ;  /* 0x0000180c06117981 */ /* 0x004f22000c1e1900 */
[----:B------:R-:W-:Y:S02]  /*05d0*/  VIADD R11, R11, 0x10 ;  /* 0x000000100b0b7836 */ /* 0x000fe40000000000 */
[----:B----4-:R-:W-:-:S05]  /*05e0*/  IMAD.IADD R17, R12, 0x1, R17 ;  /* 0x000000010c117824 */ /* 0x010fca00078e0211 */
[----:B------:R0:W-:Y:S04]  /*05f0*/  STG.E desc[UR12][R8.64+0x18], R17 ;  /* 0x0000181108007986 */ /* 0x0001e8000c10190c */
[----:B------:R-:W2:Y:S04]  /*0600*/  LDG.E R12, desc[UR12][R4.64+0x1c] ;  /* 0x00001c0c040c7981 */ /* 0x000ea8000c1e1900 */
[----:B---3--:R-:W2:Y:S01]  /*0610*/  LDG.E R19, desc[UR12][R6.64+0x1c] ;  /* 0x00001c0c06137981 */ /* 0x008ea2000c1e1900 */
[----:B------:R-:W-:Y:S02]  /*0620*/  ISETP.NE.AND P1, PT, R11, RZ, PT ;  /* 0x000000ff0b00720c */ /* 0x000fe40003f25270 */
[----:B------:R-:W-:-:S02]  /*0630*/  IADD3 R10, PT, PT, R10, 0x10, RZ ;  /* 0x000000100a0a7810 */ /* 0x000fc40007ffe0ff */
[----:B--2---:R-:W-:-:S05]  /*0640*/  IADD3 R19, PT, PT, R12, R19, RZ ;  /* 0x000000130c137210 */ /* 0x004fca0007ffe0ff */
[----:B------:R0:W-:Y:S04]  /*0650*/  STG.E desc[UR12][R8.64+0x1c], R19 ;  /* 0x00001c1308007986 */ /* 0x0001e8000c10190c */
[----:B------:R-:W-:Y:S05]  /*0660*/  @P1 BRA `(.L_x_7) ;  /* 0xfffffff800cc1947 */ /* 0x000fea000383ffff */
.L_x_6:
[----:B------:R-:W-:Y:S05]  /*0670*/  @!P0 EXIT ;  /* 0x000000000000894d */ /* 0x000fea0003800000 */
[----:B------:R-:W-:Y:S02]  /*0680*/  ISETP.GE.U32.AND P0, PT, R14, 0x8, PT ;  /* 0x000000080e00780c */ /* 0x000fe40003f06070 */
[----:B------:R-:W-:-:S04]  /*0690*/  LOP3.LUT R12, R2, 0x7, RZ, 0xc0, !PT ;  /* 0x00000007020c7812 */ /* 0x000fc800078ec0ff */
[----:B------:R-:W-:-:S07]  /*06a0*/  ISETP.NE.AND P1, PT, R12, RZ, PT ;  /* 0x000000ff0c00720c */ /* 0x000fce0003f25270 */
[----:B------:R-:W-:Y:S06]  /*06b0*/  @!P0 BRA `(.L_x_8) ;  /* 0x0000000000a08947 */ /* 0x000fec0003800000 */
[----:B------:R-:W1:Y:S01]  /*06c0*/  LDC.64 R4, c[0x0][0x380] ;  /* 0x0000e000ff047b82 */ /* 0x000e620000000a00 */
[----:B------:R-:W-:-:S07]  /*06d0*/  IMAD.IADD R11, R3, 0x1, R0 ;  /* 0x00000001030b7824 */ /* 0x000fce00078e0200 */
[----:B------:R-:W2:Y:S08]  /*06e0*/  LDC.64 R6, c[0x0][0x388] ;  /* 0x0000e200ff067b82 */ /* 0x000eb00000000a00 */
[----:B0-----:R-:W0:Y:S01]  /*06f0*/  LDC.64 R8, c[0x0][0x390] ;  /* 0x0000e400ff087b82 */ /* 0x001e220000000a00 */
[----:B-1----:R-:W-:-:S05]  /*0700*/  IMAD.WIDE R4, R11, 0x4, R4 ;  /* 0x000000040b047825 */ /* 0x002fca00078e0204 */
[----:B------:R-:W3:Y:S01]  /*0710*/  LDG.E R10, desc[UR12][R4.64] ;  /* 0x0000000c040a7981 */ /* 0x000ee2000c1e1900 */
[----:B--2---:R-:W-:-:S05]  /*0720*/  IMAD.WIDE R6, R11, 0x4, R6 ;  /* 0x000000040b067825 */ /* 0x004fca00078e0206 */
[----:B------:R-:W3:Y:S01]  /*0730*/  LDG.E R13, desc[UR12][R6.64] ;  /* 0x0000000c060d7981 */ /* 0x000ee2000c1e1900 */
[----:B0-----:R-:W-:Y:S01]  /*0740*/  IMAD.WIDE R8, R11, 0x4, R8 ;  /* 0x000000040b087825 */ /* 0x001fe200078e0208 */
[----:B---3--:R-:W-:-:S05]  /*0750*/  IADD3 R13, PT, PT, R10, R13, RZ ;  /* 0x0000000d0a0d7210 */ /* 0x008fca0007ffe0ff */
[----:B------:R0:W-:Y:S04]  /*0760*/  STG.E desc[UR12][R8.64], R13 ;  /* 0x0000000d08007986 */ /* 0x0001e8000c10190c */
[----:B------:R-:W2:Y:S04]  /*0770*/  LDG.E R10, desc[UR12][R4.64+0x4] ;  /* 0x0000040c040a7981 */ /* 0x000ea8000c1e1900 */
[----:B------:R-:W2:Y:S02]  /*0780*/  LDG.E R11, desc[UR12][R6.64+0x4] ;  /* 0x0000040c060b7981 */ /* 0x000ea4000c1e1900 */
[----:B--2---:R-:W-:-:S05]  /*0790*/  IMAD.IADD R11, R10, 0x1, R11 ;  /* 0x000000010a0b7824 */ /* 0x004fca00078e020b */
[----:B------:R1:W-:Y:S04]  /*07a0*/  STG.E desc[UR12][R8.64+0x4], R11 ;  /* 0x0000040b08007986 */ /* 0x0003e8000c10190c */
[----:B------:R-:W2:Y:S04]  /*07b0*/  LDG.E R10, desc[UR12][R4.64+0x8] ;  /* 0x0000080c040a7981 */ /* 0x000ea8000c1e1900 */
[----:B------:R-:W2:Y:S02]  /*07c0*/  LDG.E R15, desc[UR12][R6.64+0x8] ;  /* 0x0000080c060f7981 */ /* 0x000ea4000c1e1900 */
[----:B--2---:R-:W-:-:S05]  /*07d0*/  IADD3 R15, PT, PT, R10, R15, RZ ;  /* 0x0000000f0a0f7210 */ /* 0x004fca0007ffe0ff */
[----:B------:R2:W-:Y:S04]  /*07e0*/  STG.E desc[UR12][R8.64+0x8], R15 ;  /* 0x0000080f08007986 */ /* 0x0005e8000c10190c */
[----:B------:R-:W3:Y:S04]  /*07f0*/  LDG.E R10, desc[UR12][R4.64+0xc] ;  /* 0x00000c0c040a7981 */ /* 0x000ee8000c1e1900 */
[----:B------:R-:W3:Y:S02]  /*0800*/  LDG.E R17, desc[UR12][R6.64+0xc] ;  /* 0x00000c0c06117981 */ /* 0x000ee4000c1e1900 */
[----:B---3--:R-:W-:-:S05]  /*0810*/  IMAD.IADD R17, R10, 0x1, R17 ;  /* 0x000000010a117824 */ /* 0x008fca00078e0211 */
[----:B------:R3:W-:Y:S04]  /*0820*/  STG.E desc[UR12][R8.64+0xc], R17 ;  /* 0x00000c1108007986 */ /* 0x0007e8000c10190c */
[----:B------:R-:W4:Y:S04]  /*0830*/  LDG.E R10, desc[UR12][R4.64+0x10] ;  /* 0x0000100c040a7981 */ /* 0x000f28000c1e1900 */
[----:B0-----:R-:W4:Y:S02]  /*0840*/  LDG.E R13, desc[UR12][R6.64+0x10] ;  /* 0x0000100c060d7981 */ /* 0x001f24000c1e1900 */
[----:B----4-:R-:W-:-:S05]  /*0850*/  IADD3 R13, PT, PT, R10, R13, RZ ;  /* 0x0000000d0a0d7210 */ /* 0x010fca0007ffe0ff */
[----:B------:R4:W-:Y:S04]  /*0860*/  STG.E desc[UR12][R8.64+0x10], R13 ;  /* 0x0000100d08007986 */ /* 0x0009e8000c10190c */
[----:B------:R-:W5:Y:S04]  /*0870*/  LDG.E R10, desc[UR12][R4.64+0x14] ;  /* 0x0000140c040a7981 */ /* 0x000f68000c1e1900 */
[----:B-1----:R-:W5:Y:S02]  /*0880*/  LDG.E R11, desc[UR12][R6.64+0x14] ;  /* 0x0000140c060b7981 */ /* 0x002f64000c1e1900 */
[----:B-----5:R-:W-:-:S05]  /*0890*/  IMAD.IADD R11, R10, 0x1, R11 ;  /* 0x000000010a0b7824 */ /* 0x020fca00078e020b */
[----:B------:R4:W-:Y:S04]  /*08a0*/  STG.E desc[UR12][R8.64+0x14], R11 ;  /* 0x0000140b08007986 */ /* 0x0009e8000c10190c */
[----:B------:R-:W5:Y:S04]  /*08b0*/  LDG.E R10, desc[UR12][R4.64+0x18] ;  /* 0x0000180c040a7981 */ /* 0x000f68000c1e1900 */
[----:B--2---:R-:W5:Y:S02]  /*08c0*/  LDG.E R15, desc[UR12][R6.64+0x18] ;  /* 0x0000180c060f7981 */ /* 0x004f64000c1e1900 */
[----:B-----5:R-:W-:-:S05]  /*08d0*/  IADD3 R15, PT, PT, R10, R15, RZ ;  /* 0x0000000f0a0f7210 */ /* 0x020fca0007ffe0ff */
[----:B------:R4:W-:Y:S04]  /*08e0*/  STG.E desc[UR12][R8.64+0x18], R15 ;  /* 0x0000180f08007986 */ /* 0x0009e8000c10190c */
[----:B------:R-:W2:Y:S04]  /*08f0*/  LDG.E R10, desc[UR12][R4.64+0x1c] ;  /* 0x00001c0c040a7981 */ /* 0x000ea8000c1e1900 */
[----:B---3--:R-:W2:Y:S01]  /*0900*/  LDG.E R17, desc[UR12][R6.64+0x1c] ;  /* 0x00001c0c06117981 */ /* 0x008ea2000c1e1900 */
[----:B------:R-:W-:Y:S01]  /*0910*/  IADD3 R0, PT, PT, R0, 0x8, RZ ;  /* 0x0000000800007810 */ /* 0x000fe20007ffe0ff */
[----:B--2---:R-:W-:-:S05]  /*0920*/  IMAD.IADD R17, R10, 0x1, R17 ;  /* 0x000000010a117824 */ /* 0x004fca00078e0211 */
[----:B------:R4:W-:Y:S02]  /*0930*/  STG.E desc[UR12][R8.64+0x1c], R17 ;  /* 0x00001c1108007986 */ /* 0x0009e4000c10190c */
.L_x_8:
[----:B------:R-:W-:Y:S05]  /*0940*/  @!P1 EXIT ;  /* 0x000000000000994d */ /* 0x000fea0003800000 */
[----:B------:R-:W-:Y:S02]  /*0950*/  ISETP.GE.U32.AND P0, PT, R12, 0x4, PT ;  /* 0x000000040c00780c */ /* 0x000fe40003f06070 */
[----:B------:R-:W-:-:S04]  /*0960*/  LOP3.LUT R2, R2, 0x3, RZ, 0xc0, !PT ;  /* 0x0000000302027812 */ /* 0x000fc800078ec0ff */
[----:B------:R-:W-:-:S07]  /*0970*/  ISETP.NE.AND P1, PT, R2, RZ, PT ;  /* 0x000000ff0200720c */ /* 0x000fce0003f25270 */
[----:B------:R-:W-:Y:S06]  /*0980*/  @!P0 BRA `(.L_x_9) ;  /* 0x0000000000608947 */ /* 0x000fec0003800000 */
[----:B------:R-:W1:Y:S01]  /*0990*/  LDC.64 R4, c[0x0][0x380] ;  /* 0x0000e000ff047b82 */ /* 0x000e620000000a00 */
[----:B0---4-:R-:W-:-:S07]  /*09a0*/  IMAD.IADD R13, R3, 0x1, R0 ;  /* 0x00000001030d7824 */ /* 0x011fce00078e0200 */
[----:B------:R-:W0:Y:S08]  /*09b0*/  LDC.64 R6, c[0x0][0x388] ;  /* 0x0000e200ff067b82 */ /* 0x000e300000000a00 */
[----:B------:R-:W2:Y:S01]  /*09c0*/  LDC.64 R8, c[0x0][0x390] ;  /* 0x0000e400ff087b82 */ /* 0x000ea20000000a00 */
[----:B-1----:R-:W-:-:S05]  /*09d0*/  IMAD.WIDE R4, R13, 0x4, R4 ;  /* 0x000000040d047825 */ /* 0x002fca00078e0204 */
[----:B------:R-:W3:Y:S01]  /*09e0*/  LDG.E R10, desc[UR12][R4.64] ;  /* 0x0000000c040a7981 */ /* 0x000ee2000c1e1900 */
[----:B0-----:R-:W-:-:S05]  /*09f0*/  IMAD.WIDE R6, R13, 0x4, R6 ;  /* 0x000000040d067825 */ /* 0x001fca00078e0206 */
[----:B------:R-:W3:Y:S01]  /*0a00*/  LDG.E R11, desc[UR12][R6.64] ;  /* 0x0000000c060b7981 */ /* 0x000ee2000c1e1900 */
[----:B--2---:R-:W-:Y:S01]  /*0a10*/  IMAD.WIDE R8, R13, 0x4, R8 ;  /* 0x000000040d087825 */ /* 0x004fe200078e0208 */
        /* <DEDUP_REMOVED lines=10> */
[----:B------:R-:W2:Y:S04]  /*0ac0*/  LDG.E R10, desc[UR12][R4.64+0xc] ;  /* 0x00000c0c040a7981 */ /* 0x000ea8000c1e1900 */
[----:B------:R-:W2:Y:S01]  /*0ad0*/  LDG.E R17, desc[UR12][R6.64+0xc] ;  /* 0x00000c0c06117981 */ /* 0x000ea2000c1e1900 */
[----:B------:R-:W-:Y:S01]  /*0ae0*/  IADD3 R0, PT, PT, R0, 0x4, RZ ;  /* 0x0000000400007810 */ /* 0x000fe20007ffe0ff */
[----:B--2---:R-:W-:-:S05]  /*0af0*/  IMAD.IADD R17, R10, 0x1, R17 ;  /* 0x000000010a117824 */ /* 0x004fca00078e0211 */
[----:B------:R1:W-:Y:S02]  /*0b00*/  STG.E desc[UR12][R8.64+0xc], R17 ;  /* 0x00000c1108007986 */ /* 0x0003e4000c10190c */
.L_x_9:
[----:B------:R-:W-:Y:S05]  /*0b10*/  @!P1 EXIT ;  /* 0x000000000000994d */ /* 0x000fea0003800000 */
[----:B01--4-:R-:W0:Y:S01]  /*0b20*/  LDC.64 R8, c[0x0][0x390] ;  /* 0x0000e400ff087b82 */ /* 0x013e220000000a00 */
[----:B------:R-:W-:Y:S01]  /*0b30*/  IMAD.IADD R15, R3, 0x1, R0 ;  /* 0x00000001030f7824 */ /* 0x000fe200078e0200 */
[----:B------:R-:W-:-:S06]  /*0b40*/  IADD3 R0, PT, PT, -R2, RZ, RZ ;  /* 0x000000ff02007210 */ /* 0x000fcc0007ffe1ff */
[----:B------:R-:W1:Y:S08]  /*0b50*/  LDC.64 R12, c[0x0][0x380] ;  /* 0x0000e000ff0c7b82 */ /* 0x000e700000000a00 */
[----:B------:R-:W2:Y:S02]  /*0b60*/  LDC.64 R10, c[0x0][0x388] ;  /* 0x0000e200ff0a7b82 */ /* 0x000ea40000000a00 */
.L_x_10:
[----:B--2---:R-:W-:-:S04]  /*0b70*/  IMAD.WIDE R4, R15, 0x4, R10 ;  /* 0x000000040f047825 */ /* 0x004fc800078e020a */
[C---:B-1----:R-:W-:Y:S02]  /*0b80*/  IMAD.WIDE R6, R15.reuse, 0x4, R12 ;  /* 0x000000040f067825 */ /* 0x042fe400078e020c */
[----:B------:R-:W2:Y:S04]  /*0b90*/  LDG.E R5, desc[UR12][R4.64] ;  /* 0x0000000c04057981 */ /* 0x000ea8000c1e1900 */
[----:B------:R-:W2:Y:S01]  /*0ba0*/  LDG.E R6, desc[UR12][R6.64] ;  /* 0x0000000c06067981 */ /* 0x000ea2000c1e1900 */
[----:B------:R-:W-:Y:S01]  /*0bb0*/  IADD3 R0, PT, PT, R0, 0x1, RZ ;  /* 0x0000000100007810 */ /* 0x000fe20007ffe0ff */
[C---:B0--3--:R-:W-:Y:S01]  /*0bc0*/  IMAD.WIDE R2, R15.reuse, 0x4, R8 ;  /* 0x000000040f027825 */ /* 0x049fe200078e0208 */
[----:B------:R-:W-:Y:S02]  /*0bd0*/  IADD3 R15, PT, PT, R15, 0x1, RZ ;  /* 0x000000010f0f7810 */ /* 0x000fe40007ffe0ff */
[----:B------:R-:W-:Y:S01]  /*0be0*/  ISETP.NE.AND P0, PT, R0, RZ, PT ;  /* 0x000000ff0000720c */ /* 0x000fe20003f05270 */
[----:B--2---:R-:W-:-:S05]  /*0bf0*/  IMAD.IADD R17, R6, 0x1, R5 ;  /* 0x0000000106117824 */ /* 0x004fca00078e0205 */
[----:B------:R3:W-:Y:S07]  /*0c00*/  STG.E desc[UR12][R2.64], R17 ;  /* 0x0000001102007986 */ /* 0x0007ee000c10190c */
[----:B------:R-:W-:Y:S05]  /*0c10*/  @P0 BRA `(.L_x_10) ;  /* 0xfffffffc00d40947 */ /* 0x000fea000383ffff */
[----:B------:R-:W-:Y:S05]  /*0c20*/  EXIT ;  /* 0x000000000000794d */ /* 0x000fea0003800000 */
.L_x_11:
        /* <DEDUP_REMOVED lines=13> */
.L_x_14:


//--------------------- .text._Z3sumPiS_S_i       --------------------------
	.section	.text._Z3sumPiS_S_i,"ax",@progbits
	.align	128
        .global         _Z3sumPiS_S_i
        .type           _Z3sumPiS_S_i,@function
        .size           _Z3sumPiS_S_i,(.L_x_15 - _Z3sumPiS_S_i)
        .other          _Z3sumPiS_S_i,@"STO_CUDA_ENTRY STV_DEFAULT"
_Z3sumPiS_S_i:
.text._Z3sumPiS_S_i:
[----:B------:R-:W-:Y:S01]  /*0000*/  LDC R1, c[0x0][0x37c] ;  /* 0x0000df00ff017b82 */ /* 0x000fe20000000800 */
[----:B------:R-:W0:Y:S07]  /*0010*/  S2R R0, SR_TID.X ;  /* 0x0000000000007919 */ /* 0x000e2e0000002100 */
[----:B------:R-:W0:Y:S01]  /*0020*/  S2UR UR6, SR_CTAID.X ;  /* 0x00000000000679c3 */ /* 0x000e220000002500 */
[----:B------:R-:W1:Y:S07]  /*0030*/  LDCU.64 UR4, c[0x0][0x358] ;  /* 0x00006b00ff0477ac */ /* 0x000e6e0008000a00 */
[----:B------:R-:W0:Y:S08]  /*0040*/  LDC R9, c[0x0][0x360] ;  /* 0x0000d800ff097b82 */ /* 0x000e300000000800 */
[----:B------:R-:W2:Y:S08]  /*0050*/  LDC.64 R2, c[0x0][0x380] ;  /* 0x0000e000ff027b82 */ /* 0x000eb00000000a00 */
[----:B------:R-:W3:Y:S01]  /*0060*/  LDC.64 R4, c[0x0][0x388] ;  /* 0x0000e200ff047b82 */ /* 0x000ee20000000a00 */
[----:B0-----:R-:W-:-:S07]  /*0070*/  IMAD R9, R9, UR6, R0 ;  /* 0x0000000609097c24 */ /* 0x001fce000f8e0200 */
[----:B------:R-:W0:Y:S01]  /*0080*/  LDC.64 R6, c[0x0][0x390] ;  /* 0x0000e400ff067b82 */ /* 0x000e220000000a00 */
[----:B--2---:R-:W-:-:S06]  /*0090*/  IMAD.WIDE R2, R9, 0x4, R2 ;  /* 0x0000000409027825 */ /* 0x004fcc00078e0202 */
[----:B-1----:R-:W2:Y:S01]  /*00a0*/  LDG.E R2, desc[UR4][R2.64] ;  /* 0x0000000402027981 */ /* 0x002ea2000c1e1900 */
[----:B---3--:R-:W-:-:S06]  /*00b0*/  IMAD.WIDE R4, R9, 0x4, R4 ;  /* 0x0000000409047825 */ /* 0x008fcc00078e0204 */
[----:B------:R-:W2:Y:S01]  /*00c0*/  LDG.E R5, desc[UR4][R4.64] ;  /* 0x0000000404057981 */ /* 0x000ea2000c1e1900 */
[----:B0-----:R-:W-:Y:S01]  /*00d0*/  IMAD.WIDE R6, R9, 0x4, R6 ;  /* 0x0000000409067825 */ /* 0x001fe200078e0206 */
[----:B--2---:R-:W-:-:S05]  /*00e0*/  IADD3 R9, PT, PT, R2, R5, RZ ;  /* 0x0000000502097210 */ /* 0x004fca0007ffe0ff */
[----:B------:R-:W-:Y:S01]  /*00f0*/  STG.E desc[UR4][R6.64], R9 ;  /* 0x0000000906007986 */ /* 0x000fe2000c101904 */
[----:B------:R-:W-:Y:S05]  /*0100*/  EXIT ;  /* 0x000000000000794d */ /* 0x000fea0003800000 */
.L_x_12:
        /* <DEDUP_REMOVED lines=15> */
.L_x_15:


//--------------------- .nv.shared.reserved.0     --------------------------
	.section	.nv.shared.reserved.0,"aw",@nobits
	.weak		__nv_reservedSMEM_offset_0_alias
	.size		__nv_reservedSMEM_offset_0_alias, 0, 64
	.other		__nv_reservedSMEM_offset_0_alias,@"STO_CUDA_RESERVED_SHARED STV_DEFAULT"
__nv_reservedSMEM_offset_0_alias:
	.zero		0
	.zero		64


//--------------------- .nv.constant0._Z4sumCPiS_S_i --------------------------
	.section	.nv.constant0._Z4sumCPiS_S_i,"a",@progbits
	.sectionflags	@""
	.align	4
.nv.constant0._Z4sumCPiS_S_i:
	.zero		924


//--------------------- .nv.constant0._Z4sumRPiS_S_i --------------------------
	.section	.nv.constant0._Z4sumRPiS_S_i,"a",@progbits
	.sectionflags	@""
	.align	4
.nv.constant0._Z4sumRPiS_S_i:
	.zero		924


//--------------------- .nv.constant0._Z3sumPiS_S_i --------------------------
	.section	.nv.constant0._Z3sumPiS_S_i,"a",@progbits
	.sectionflags	@""
	.align	4
.nv.constant0._Z3sumPiS_S_i:
	.zero		924


//--------------------- SYMBOLS --------------------------

	.type		.nv.reservedSmem.offset0,@object
	.size		.nv.reservedSmem.offset0,0x4
